//
// Generated by NVIDIA NVVM Compiler
//
// Compiler Build ID: CL-36424714
// Cuda compilation tools, release 13.0, V13.0.88
// Based on NVVM 20.0.0
//

.version 9.0
.target sm_100
.address_size 64

	// .globl	_Z14blurImgKernel1P6uchar3iiPfiS0_
.const .align 4 .b8 dc_filter[324];
.extern .shared .align 16 .b8 s_inPixels[];

.visible .entry _Z14blurImgKernel1P6uchar3iiPfiS0_(
	.param .u64 .ptr .align 1 _Z14blurImgKernel1P6uchar3iiPfiS0__param_0,
	.param .u32 _Z14blurImgKernel1P6uchar3iiPfiS0__param_1,
	.param .u32 _Z14blurImgKernel1P6uchar3iiPfiS0__param_2,
	.param .u64 .ptr .align 1 _Z14blurImgKernel1P6uchar3iiPfiS0__param_3,
	.param .u32 _Z14blurImgKernel1P6uchar3iiPfiS0__param_4,
	.param .u64 .ptr .align 1 _Z14blurImgKernel1P6uchar3iiPfiS0__param_5
)
{
	.reg .pred 	%p<13>;
	.reg .b16 	%rs<46>;
	.reg .b32 	%r<126>;
	.reg .b32 	%f<171>;
	.reg .b64 	%rd<47>;

	ld.param.u64 	%rd4, [_Z14blurImgKernel1P6uchar3iiPfiS0__param_0];
	ld.param.u32 	%r35, [_Z14blurImgKernel1P6uchar3iiPfiS0__param_1];
	ld.param.u32 	%r36, [_Z14blurImgKernel1P6uchar3iiPfiS0__param_2];
	ld.param.u64 	%rd5, [_Z14blurImgKernel1P6uchar3iiPfiS0__param_3];
	ld.param.u32 	%r37, [_Z14blurImgKernel1P6uchar3iiPfiS0__param_4];
	ld.param.u64 	%rd3, [_Z14blurImgKernel1P6uchar3iiPfiS0__param_5];
	cvta.to.global.u64 	%rd1, %rd4;
	cvta.to.global.u64 	%rd2, %rd5;
	mov.u32 	%r38, %ctaid.y;
	mov.u32 	%r39, %ntid.y;
	mov.u32 	%r40, %tid.y;
	mad.lo.s32 	%r1, %r38, %r39, %r40;
	mov.u32 	%r41, %ctaid.x;
	mov.u32 	%r42, %ntid.x;
	mov.u32 	%r43, %tid.x;
	mad.lo.s32 	%r2, %r41, %r42, %r43;
	setp.ge.s32 	%p1, %r1, %r36;
	setp.ge.s32 	%p2, %r2, %r35;
	or.pred  	%p3, %p2, %p1;
	@%p3 bra 	$L__BB0_17;
	shr.u32 	%r44, %r37, 31;
	add.s32 	%r45, %r37, %r44;
	shr.s32 	%r3, %r45, 1;
	neg.s32 	%r4, %r3;
	setp.lt.s32 	%p4, %r37, -1;
	mov.f32 	%f165, 0f00000000;
	mov.f32 	%f166, %f165;
	mov.f32 	%f167, %f165;
	@%p4 bra 	$L__BB0_16;
	add.s32 	%r5, %r36, -1;
	add.s32 	%r6, %r35, -1;
	abs.s32 	%r7, %r3;
	add.s32 	%r8, %r3, %r7;
	add.s32 	%r46, %r8, 1;
	and.b32  	%r9, %r46, 7;
	add.s32 	%r10, %r9, -1;
	and.b32  	%r11, %r46, 3;
	and.b32  	%r12, %r8, 1;
	and.b32  	%r47, %r46, -8;
	neg.s32 	%r13, %r47;
	mov.f32 	%f167, 0f00000000;
	mov.u32 	%r118, %r4;
	mov.f32 	%f166, %f167;
	mov.f32 	%f165, %f167;
$L__BB0_3:
	mov.u32 	%r14, %r118;
	setp.lt.u32 	%p5, %r8, 7;
	add.s32 	%r48, %r14, %r1;
	min.s32 	%r49, %r48, %r5;
	max.s32 	%r50, %r49, 0;
	add.s32 	%r51, %r14, %r3;
	mul.lo.s32 	%r119, %r51, %r37;
	add.s32 	%r16, %r119, %r3;
	mul.lo.s32 	%r17, %r50, %r35;
	mov.u32 	%r124, %r4;
	@%p5 bra 	$L__BB0_7;
	sub.s32 	%r122, 3, %r3;
	sub.s32 	%r120, %r2, %r3;
	mov.u32 	%r121, %r13;
$L__BB0_5:
	.pragma "nounroll";
	min.s32 	%r52, %r120, %r6;
	max.s32 	%r53, %r52, 0;
	mul.wide.s32 	%rd6, %r119, 4;
	add.s64 	%rd7, %rd2, %rd6;
	ld.global.f32 	%f46, [%rd7];
	add.s32 	%r54, %r53, %r17;
	mul.wide.s32 	%rd8, %r54, 3;
	add.s64 	%rd9, %rd1, %rd8;
	ld.global.u8 	%rs1, [%rd9];
	ld.global.u8 	%rs2, [%rd9+1];
	ld.global.u8 	%rs3, [%rd9+2];
	cvt.rn.f32.u16 	%f47, %rs1;
	fma.rn.f32 	%f48, %f46, %f47, %f165;
	cvt.rn.f32.u16 	%f49, %rs2;
	fma.rn.f32 	%f50, %f46, %f49, %f166;
	cvt.rn.f32.u16 	%f51, %rs3;
	fma.rn.f32 	%f52, %f46, %f51, %f167;
	add.s32 	%r55, %r120, 1;
	min.s32 	%r56, %r55, %r6;
	max.s32 	%r57, %r56, 0;
	ld.global.f32 	%f53, [%rd7+4];
	add.s32 	%r58, %r57, %r17;
	mul.wide.s32 	%rd10, %r58, 3;
	add.s64 	%rd11, %rd1, %rd10;
	ld.global.u8 	%rs4, [%rd11];
	ld.global.u8 	%rs5, [%rd11+1];
	ld.global.u8 	%rs6, [%rd11+2];
	cvt.rn.f32.u16 	%f54, %rs4;
	fma.rn.f32 	%f55, %f53, %f54, %f48;
	cvt.rn.f32.u16 	%f56, %rs5;
	fma.rn.f32 	%f57, %f53, %f56, %f50;
	cvt.rn.f32.u16 	%f58, %rs6;
	fma.rn.f32 	%f59, %f53, %f58, %f52;
	add.s32 	%r59, %r120, 2;
	min.s32 	%r60, %r59, %r6;
	max.s32 	%r61, %r60, 0;
	ld.global.f32 	%f60, [%rd7+8];
	add.s32 	%r62, %r61, %r17;
	mul.wide.s32 	%rd12, %r62, 3;
	add.s64 	%rd13, %rd1, %rd12;
	ld.global.u8 	%rs7, [%rd13];
	ld.global.u8 	%rs8, [%rd13+1];
	ld.global.u8 	%rs9, [%rd13+2];
	cvt.rn.f32.u16 	%f61, %rs7;
	fma.rn.f32 	%f62, %f60, %f61, %f55;
	cvt.rn.f32.u16 	%f63, %rs8;
	fma.rn.f32 	%f64, %f60, %f63, %f57;
	cvt.rn.f32.u16 	%f65, %rs9;
	fma.rn.f32 	%f66, %f60, %f65, %f59;
	add.s32 	%r63, %r120, 3;
	min.s32 	%r64, %r63, %r6;
	max.s32 	%r65, %r64, 0;
	ld.global.f32 	%f67, [%rd7+12];
	add.s32 	%r66, %r65, %r17;
	mul.wide.s32 	%rd14, %r66, 3;
	add.s64 	%rd15, %rd1, %rd14;
	ld.global.u8 	%rs10, [%rd15];
	ld.global.u8 	%rs11, [%rd15+1];
	ld.global.u8 	%rs12, [%rd15+2];
	cvt.rn.f32.u16 	%f68, %rs10;
	fma.rn.f32 	%f69, %f67, %f68, %f62;
	cvt.rn.f32.u16 	%f70, %rs11;
	fma.rn.f32 	%f71, %f67, %f70, %f64;
	cvt.rn.f32.u16 	%f72, %rs12;
	fma.rn.f32 	%f73, %f67, %f72, %f66;
	add.s32 	%r67, %r120, 4;
	min.s32 	%r68, %r67, %r6;
	max.s32 	%r69, %r68, 0;
	ld.global.f32 	%f74, [%rd7+16];
	add.s32 	%r70, %r69, %r17;
	mul.wide.s32 	%rd16, %r70, 3;
	add.s64 	%rd17, %rd1, %rd16;
	ld.global.u8 	%rs13, [%rd17];
	ld.global.u8 	%rs14, [%rd17+1];
	ld.global.u8 	%rs15, [%rd17+2];
	cvt.rn.f32.u16 	%f75, %rs13;
	fma.rn.f32 	%f76, %f74, %f75, %f69;
	cvt.rn.f32.u16 	%f77, %rs14;
	fma.rn.f32 	%f78, %f74, %f77, %f71;
	cvt.rn.f32.u16 	%f79, %rs15;
	fma.rn.f32 	%f80, %f74, %f79, %f73;
	add.s32 	%r71, %r120, 5;
	min.s32 	%r72, %r71, %r6;
	max.s32 	%r73, %r72, 0;
	ld.global.f32 	%f81, [%rd7+20];
	add.s32 	%r74, %r73, %r17;
	mul.wide.s32 	%rd18, %r74, 3;
	add.s64 	%rd19, %rd1, %rd18;
	ld.global.u8 	%rs16, [%rd19];
	ld.global.u8 	%rs17, [%rd19+1];
	ld.global.u8 	%rs18, [%rd19+2];
	cvt.rn.f32.u16 	%f82, %rs16;
	fma.rn.f32 	%f83, %f81, %f82, %f76;
	cvt.rn.f32.u16 	%f84, %rs17;
	fma.rn.f32 	%f85, %f81, %f84, %f78;
	cvt.rn.f32.u16 	%f86, %rs18;
	fma.rn.f32 	%f87, %f81, %f86, %f80;
	add.s32 	%r75, %r120, 6;
	min.s32 	%r76, %r75, %r6;
	max.s32 	%r77, %r76, 0;
	ld.global.f32 	%f88, [%rd7+24];
	add.s32 	%r78, %r77, %r17;
	mul.wide.s32 	%rd20, %r78, 3;
	add.s64 	%rd21, %rd1, %rd20;
	ld.global.u8 	%rs19, [%rd21];
	ld.global.u8 	%rs20, [%rd21+1];
	ld.global.u8 	%rs21, [%rd21+2];
	cvt.rn.f32.u16 	%f89, %rs19;
	fma.rn.f32 	%f90, %f88, %f89, %f83;
	cvt.rn.f32.u16 	%f91, %rs20;
	fma.rn.f32 	%f92, %f88, %f91, %f85;
	cvt.rn.f32.u16 	%f93, %rs21;
	fma.rn.f32 	%f94, %f88, %f93, %f87;
	add.s32 	%r79, %r120, 7;
	min.s32 	%r80, %r79, %r6;
	max.s32 	%r81, %r80, 0;
	ld.global.f32 	%f95, [%rd7+28];
	add.s32 	%r82, %r81, %r17;
	mul.wide.s32 	%rd22, %r82, 3;
	add.s64 	%rd23, %rd1, %rd22;
	ld.global.u8 	%rs22, [%rd23];
	ld.global.u8 	%rs23, [%rd23+1];
	ld.global.u8 	%rs24, [%rd23+2];
	cvt.rn.f32.u16 	%f96, %rs22;
	fma.rn.f32 	%f165, %f95, %f96, %f90;
	cvt.rn.f32.u16 	%f97, %rs23;
	fma.rn.f32 	%f166, %f95, %f97, %f92;
	cvt.rn.f32.u16 	%f98, %rs24;
	fma.rn.f32 	%f167, %f95, %f98, %f94;
	add.s32 	%r122, %r122, 8;
	add.s32 	%r121, %r121, 8;
	add.s32 	%r120, %r120, 8;
	add.s32 	%r119, %r119, 8;
	setp.ne.s32 	%p6, %r121, 0;
	@%p6 bra 	$L__BB0_5;
	add.s32 	%r124, %r122, -3;
$L__BB0_7:
	setp.eq.s32 	%p7, %r9, 0;
	@%p7 bra 	$L__BB0_15;
	setp.lt.u32 	%p8, %r10, 3;
	@%p8 bra 	$L__BB0_10;
	add.s32 	%r83, %r124, %r2;
	min.s32 	%r84, %r83, %r6;
	max.s32 	%r85, %r84, 0;
	add.s32 	%r86, %r16, %r124;
	mul.wide.s32 	%rd24, %r86, 4;
	add.s64 	%rd25, %rd2, %rd24;
	ld.global.f32 	%f100, [%rd25];
	add.s32 	%r87, %r85, %r17;
	mul.wide.s32 	%rd26, %r87, 3;
	add.s64 	%rd27, %rd1, %rd26;
	ld.global.u8 	%rs25, [%rd27];
	ld.global.u8 	%rs26, [%rd27+1];
	ld.global.u8 	%rs27, [%rd27+2];
	cvt.rn.f32.u16 	%f101, %rs25;
	fma.rn.f32 	%f102, %f100, %f101, %f165;
	cvt.rn.f32.u16 	%f103, %rs26;
	fma.rn.f32 	%f104, %f100, %f103, %f166;
	cvt.rn.f32.u16 	%f105, %rs27;
	fma.rn.f32 	%f106, %f100, %f105, %f167;
	add.s32 	%r88, %r83, 1;
	min.s32 	%r89, %r88, %r6;
	max.s32 	%r90, %r89, 0;
	ld.global.f32 	%f107, [%rd25+4];
	add.s32 	%r91, %r90, %r17;
	mul.wide.s32 	%rd28, %r91, 3;
	add.s64 	%rd29, %rd1, %rd28;
	ld.global.u8 	%rs28, [%rd29];
	ld.global.u8 	%rs29, [%rd29+1];
	ld.global.u8 	%rs30, [%rd29+2];
	cvt.rn.f32.u16 	%f108, %rs28;
	fma.rn.f32 	%f109, %f107, %f108, %f102;
	cvt.rn.f32.u16 	%f110, %rs29;
	fma.rn.f32 	%f111, %f107, %f110, %f104;
	cvt.rn.f32.u16 	%f112, %rs30;
	fma.rn.f32 	%f113, %f107, %f112, %f106;
	add.s32 	%r92, %r83, 2;
	min.s32 	%r93, %r92, %r6;
	max.s32 	%r94, %r93, 0;
	ld.global.f32 	%f114, [%rd25+8];
	add.s32 	%r95, %r94, %r17;
	mul.wide.s32 	%rd30, %r95, 3;
	add.s64 	%rd31, %rd1, %rd30;
	ld.global.u8 	%rs31, [%rd31];
	ld.global.u8 	%rs32, [%rd31+1];
	ld.global.u8 	%rs33, [%rd31+2];
	cvt.rn.f32.u16 	%f115, %rs31;
	fma.rn.f32 	%f116, %f114, %f115, %f109;
	cvt.rn.f32.u16 	%f117, %rs32;
	fma.rn.f32 	%f118, %f114, %f117, %f111;
	cvt.rn.f32.u16 	%f119, %rs33;
	fma.rn.f32 	%f120, %f114, %f119, %f113;
	add.s32 	%r96, %r83, 3;
	min.s32 	%r97, %r96, %r6;
	max.s32 	%r98, %r97, 0;
	ld.global.f32 	%f121, [%rd25+12];
	add.s32 	%r99, %r98, %r17;
	mul.wide.s32 	%rd32, %r99, 3;
	add.s64 	%rd33, %rd1, %rd32;
	ld.global.u8 	%rs34, [%rd33];
	ld.global.u8 	%rs35, [%rd33+1];
	ld.global.u8 	%rs36, [%rd33+2];
	cvt.rn.f32.u16 	%f122, %rs34;
	fma.rn.f32 	%f165, %f121, %f122, %f116;
	cvt.rn.f32.u16 	%f123, %rs35;
	fma.rn.f32 	%f166, %f121, %f123, %f118;
	cvt.rn.f32.u16 	%f124, %rs36;
	fma.rn.f32 	%f167, %f121, %f124, %f120;
	add.s32 	%r124, %r124, 4;
$L__BB0_10:
	setp.eq.s32 	%p9, %r11, 0;
	@%p9 bra 	$L__BB0_15;
	setp.eq.s32 	%p10, %r11, 1;
	@%p10 bra 	$L__BB0_13;
	add.s32 	%r100, %r124, %r2;
	min.s32 	%r101, %r100, %r6;
	max.s32 	%r102, %r101, 0;
	add.s32 	%r103, %r16, %r124;
	mul.wide.s32 	%rd34, %r103, 4;
	add.s64 	%rd35, %rd2, %rd34;
	ld.global.f32 	%f126, [%rd35];
	add.s32 	%r104, %r102, %r17;
	mul.wide.s32 	%rd36, %r104, 3;
	add.s64 	%rd37, %rd1, %rd36;
	ld.global.u8 	%rs37, [%rd37];
	ld.global.u8 	%rs38, [%rd37+1];
	ld.global.u8 	%rs39, [%rd37+2];
	cvt.rn.f32.u16 	%f127, %rs37;
	fma.rn.f32 	%f128, %f126, %f127, %f165;
	cvt.rn.f32.u16 	%f129, %rs38;
	fma.rn.f32 	%f130, %f126, %f129, %f166;
	cvt.rn.f32.u16 	%f131, %rs39;
	fma.rn.f32 	%f132, %f126, %f131, %f167;
	add.s32 	%r105, %r100, 1;
	min.s32 	%r106, %r105, %r6;
	max.s32 	%r107, %r106, 0;
	ld.global.f32 	%f133, [%rd35+4];
	add.s32 	%r108, %r107, %r17;
	mul.wide.s32 	%rd38, %r108, 3;
	add.s64 	%rd39, %rd1, %rd38;
	ld.global.u8 	%rs40, [%rd39];
	ld.global.u8 	%rs41, [%rd39+1];
	ld.global.u8 	%rs42, [%rd39+2];
	cvt.rn.f32.u16 	%f134, %rs40;
	fma.rn.f32 	%f165, %f133, %f134, %f128;
	cvt.rn.f32.u16 	%f135, %rs41;
	fma.rn.f32 	%f166, %f133, %f135, %f130;
	cvt.rn.f32.u16 	%f136, %rs42;
	fma.rn.f32 	%f167, %f133, %f136, %f132;
	add.s32 	%r124, %r124, 2;
$L__BB0_13:
	setp.ne.s32 	%p11, %r12, 0;
	@%p11 bra 	$L__BB0_15;
	add.s32 	%r109, %r124, %r2;
	min.s32 	%r110, %r109, %r6;
	max.s32 	%r111, %r110, 0;
	add.s32 	%r112, %r16, %r124;
	mul.wide.s32 	%rd40, %r112, 4;
	add.s64 	%rd41, %rd2, %rd40;
	ld.global.f32 	%f137, [%rd41];
	add.s32 	%r113, %r111, %r17;
	mul.wide.s32 	%rd42, %r113, 3;
	add.s64 	%rd43, %rd1, %rd42;
	ld.global.u8 	%rs43, [%rd43];
	ld.global.u8 	%rs44, [%rd43+1];
	ld.global.u8 	%rs45, [%rd43+2];
	cvt.rn.f32.u16 	%f138, %rs43;
	fma.rn.f32 	%f165, %f137, %f138, %f165;
	cvt.rn.f32.u16 	%f139, %rs44;
	fma.rn.f32 	%f166, %f137, %f139, %f166;
	cvt.rn.f32.u16 	%f140, %rs45;
	fma.rn.f32 	%f167, %f137, %f140, %f167;
$L__BB0_15:
	add.s32 	%r118, %r14, 1;
	setp.ne.s32 	%p12, %r14, %r7;
	@%p12 bra 	$L__BB0_3;
$L__BB0_16:
	cvt.rzi.u32.f32 	%r114, %f165;
	cvt.rzi.u32.f32 	%r115, %f166;
	cvt.rzi.u32.f32 	%r116, %f167;
	mad.lo.s32 	%r117, %r35, %r1, %r2;
	cvta.to.global.u64 	%rd44, %rd3;
	mul.wide.s32 	%rd45, %r117, 3;
	add.s64 	%rd46, %rd44, %rd45;
	st.global.u8 	[%rd46], %r114;
	st.global.u8 	[%rd46+1], %r115;
	st.global.u8 	[%rd46+2], %r116;
$L__BB0_17:
	ret;

}
	// .globl	_Z14blurImgKernel2P6uchar3iiPfiS0_
.visible .entry _Z14blurImgKernel2P6uchar3iiPfiS0_(
	.param .u64 .ptr .align 1 _Z14blurImgKernel2P6uchar3iiPfiS0__param_0,
	.param .u32 _Z14blurImgKernel2P6uchar3iiPfiS0__param_1,
	.param .u32 _Z14blurImgKernel2P6uchar3iiPfiS0__param_2,
	.param .u64 .ptr .align 1 _Z14blurImgKernel2P6uchar3iiPfiS0__param_3,
	.param .u32 _Z14blurImgKernel2P6uchar3iiPfiS0__param_4,
	.param .u64 .ptr .align 1 _Z14blurImgKernel2P6uchar3iiPfiS0__param_5
)
{
	.reg .pred 	%p<17>;
	.reg .b16 	%rs<49>;
	.reg .b32 	%r<96>;
	.reg .b32 	%f<171>;
	.reg .b64 	%rd<33>;

	ld.param.u64 	%rd6, [_Z14blurImgKernel2P6uchar3iiPfiS0__param_0];
	ld.param.u32 	%r41, [_Z14blurImgKernel2P6uchar3iiPfiS0__param_1];
	ld.param.u32 	%r42, [_Z14blurImgKernel2P6uchar3iiPfiS0__param_2];
	ld.param.u64 	%rd8, [_Z14blurImgKernel2P6uchar3iiPfiS0__param_3];
	ld.param.u32 	%r43, [_Z14blurImgKernel2P6uchar3iiPfiS0__param_4];
	ld.param.u64 	%rd7, [_Z14blurImgKernel2P6uchar3iiPfiS0__param_5];
	cvta.to.global.u64 	%rd1, %rd8;
	mov.u32 	%r1, %ntid.x;
	add.s32 	%r44, %r1, %r43;
	add.s32 	%r2, %r44, -1;
	mov.u32 	%r3, %ntid.y;
	add.s32 	%r45, %r3, %r43;
	add.s32 	%r4, %r45, -1;
	mov.u32 	%r5, %tid.y;
	setp.ge.s32 	%p1, %r5, %r4;
	@%p1 bra 	$L__BB1_6;
	mov.u32 	%r6, %tid.x;
	mov.u32 	%r46, %ctaid.x;
	mul.lo.s32 	%r47, %r46, %r1;
	shr.u32 	%r48, %r43, 31;
	add.s32 	%r49, %r43, %r48;
	shr.s32 	%r50, %r49, 1;
	sub.s32 	%r7, %r47, %r50;
	mov.u32 	%r51, %ctaid.y;
	mul.lo.s32 	%r52, %r51, %r3;
	sub.s32 	%r8, %r52, %r50;
	add.s32 	%r9, %r42, -1;
	add.s32 	%r10, %r41, -1;
	cvta.to.global.u64 	%rd2, %rd6;
	mov.u32 	%r88, %r5;
$L__BB1_2:
	setp.ge.s32 	%p2, %r6, %r2;
	@%p2 bra 	$L__BB1_5;
	add.s32 	%r53, %r8, %r88;
	max.s32 	%r54, %r53, 0;
	min.s32 	%r55, %r9, %r54;
	mul.lo.s32 	%r12, %r88, %r2;
	mul.lo.s32 	%r13, %r55, %r41;
	mov.u32 	%r89, %r6;
$L__BB1_4:
	add.s32 	%r56, %r7, %r89;
	max.s32 	%r57, %r56, 0;
	min.s32 	%r58, %r10, %r57;
	add.s32 	%r59, %r89, %r12;
	mov.u32 	%r60, s_inPixels;
	mad.lo.s32 	%r61, %r59, 3, %r60;
	add.s32 	%r62, %r58, %r13;
	mul.wide.s32 	%rd9, %r62, 3;
	add.s64 	%rd10, %rd2, %rd9;
	ld.global.u8 	%rs1, [%rd10];
	ld.global.u8 	%rs2, [%rd10+1];
	ld.global.u8 	%rs3, [%rd10+2];
	st.shared.u8 	[%r61], %rs1;
	st.shared.u8 	[%r61+1], %rs2;
	st.shared.u8 	[%r61+2], %rs3;
	add.s32 	%r89, %r89, %r1;
	setp.lt.s32 	%p3, %r89, %r2;
	@%p3 bra 	$L__BB1_4;
$L__BB1_5:
	add.s32 	%r88, %r88, %r3;
	setp.lt.s32 	%p4, %r88, %r4;
	@%p4 bra 	$L__BB1_2;
$L__BB1_6:
	bar.sync 	0;
	mov.u32 	%r63, %ctaid.x;
	mov.u32 	%r17, %tid.x;
	mad.lo.s32 	%r18, %r63, %r1, %r17;
	mov.u32 	%r64, %ctaid.y;
	mad.lo.s32 	%r65, %r64, %r3, %r5;
	setp.ge.s32 	%p5, %r18, %r41;
	setp.ge.s32 	%p6, %r65, %r42;
	or.pred  	%p7, %p5, %p6;
	@%p7 bra 	$L__BB1_22;
	setp.lt.s32 	%p8, %r43, 1;
	mov.f32 	%f165, 0f00000000;
	mov.f32 	%f166, %f165;
	mov.f32 	%f167, %f165;
	@%p8 bra 	$L__BB1_21;
	and.b32  	%r20, %r43, 7;
	and.b32  	%r21, %r43, 3;
	and.b32  	%r22, %r43, 2147483640;
	and.b32  	%r23, %r43, 1;
	neg.s32 	%r24, %r22;
	mov.u32 	%r67, s_inPixels;
	mad.lo.s32 	%r68, %r17, 3, %r67;
	add.s32 	%r25, %r68, 11;
	mov.f32 	%f167, 0f00000000;
	mov.b32 	%r90, 0;
	mov.f32 	%f166, %f167;
	mov.f32 	%f165, %f167;
$L__BB1_9:
	setp.lt.u32 	%p9, %r43, 8;
	mul.lo.s32 	%r27, %r90, %r43;
	add.s32 	%r28, %r90, %r5;
	mad.lo.s32 	%r29, %r28, %r2, %r17;
	mov.b32 	%r94, 0;
	@%p9 bra 	$L__BB1_12;
	mul.lo.s32 	%r70, %r2, %r28;
	mad.lo.s32 	%r91, %r70, 3, %r25;
	mul.wide.u32 	%rd11, %r27, 4;
	add.s64 	%rd12, %rd1, %rd11;
	add.s64 	%rd32, %rd12, 16;
	mov.u32 	%r92, %r24;
$L__BB1_11:
	.pragma "nounroll";
	ld.global.f32 	%f46, [%rd32+-16];
	ld.shared.u8 	%rs4, [%r91+-11];
	ld.shared.u8 	%rs5, [%r91+-10];
	ld.shared.u8 	%rs6, [%r91+-9];
	cvt.rn.f32.u16 	%f47, %rs4;
	fma.rn.f32 	%f48, %f46, %f47, %f165;
	cvt.rn.f32.u16 	%f49, %rs5;
	fma.rn.f32 	%f50, %f46, %f49, %f166;
	cvt.rn.f32.u16 	%f51, %rs6;
	fma.rn.f32 	%f52, %f46, %f51, %f167;
	ld.global.f32 	%f53, [%rd32+-12];
	ld.shared.u8 	%rs7, [%r91+-8];
	ld.shared.u8 	%rs8, [%r91+-7];
	ld.shared.u8 	%rs9, [%r91+-6];
	cvt.rn.f32.u16 	%f54, %rs7;
	fma.rn.f32 	%f55, %f53, %f54, %f48;
	cvt.rn.f32.u16 	%f56, %rs8;
	fma.rn.f32 	%f57, %f53, %f56, %f50;
	cvt.rn.f32.u16 	%f58, %rs9;
	fma.rn.f32 	%f59, %f53, %f58, %f52;
	ld.global.f32 	%f60, [%rd32+-8];
	ld.shared.u8 	%rs10, [%r91+-5];
	ld.shared.u8 	%rs11, [%r91+-4];
	ld.shared.u8 	%rs12, [%r91+-3];
	cvt.rn.f32.u16 	%f61, %rs10;
	fma.rn.f32 	%f62, %f60, %f61, %f55;
	cvt.rn.f32.u16 	%f63, %rs11;
	fma.rn.f32 	%f64, %f60, %f63, %f57;
	cvt.rn.f32.u16 	%f65, %rs12;
	fma.rn.f32 	%f66, %f60, %f65, %f59;
	ld.global.f32 	%f67, [%rd32+-4];
	ld.shared.u8 	%rs13, [%r91+-2];
	ld.shared.u8 	%rs14, [%r91+-1];
	ld.shared.u8 	%rs15, [%r91];
	cvt.rn.f32.u16 	%f68, %rs13;
	fma.rn.f32 	%f69, %f67, %f68, %f62;
	cvt.rn.f32.u16 	%f70, %rs14;
	fma.rn.f32 	%f71, %f67, %f70, %f64;
	cvt.rn.f32.u16 	%f72, %rs15;
	fma.rn.f32 	%f73, %f67, %f72, %f66;
	ld.global.f32 	%f74, [%rd32];
	ld.shared.u8 	%rs16, [%r91+1];
	ld.shared.u8 	%rs17, [%r91+2];
	ld.shared.u8 	%rs18, [%r91+3];
	cvt.rn.f32.u16 	%f75, %rs16;
	fma.rn.f32 	%f76, %f74, %f75, %f69;
	cvt.rn.f32.u16 	%f77, %rs17;
	fma.rn.f32 	%f78, %f74, %f77, %f71;
	cvt.rn.f32.u16 	%f79, %rs18;
	fma.rn.f32 	%f80, %f74, %f79, %f73;
	ld.global.f32 	%f81, [%rd32+4];
	ld.shared.u8 	%rs19, [%r91+4];
	ld.shared.u8 	%rs20, [%r91+5];
	ld.shared.u8 	%rs21, [%r91+6];
	cvt.rn.f32.u16 	%f82, %rs19;
	fma.rn.f32 	%f83, %f81, %f82, %f76;
	cvt.rn.f32.u16 	%f84, %rs20;
	fma.rn.f32 	%f85, %f81, %f84, %f78;
	cvt.rn.f32.u16 	%f86, %rs21;
	fma.rn.f32 	%f87, %f81, %f86, %f80;
	ld.global.f32 	%f88, [%rd32+8];
	ld.shared.u8 	%rs22, [%r91+7];
	ld.shared.u8 	%rs23, [%r91+8];
	ld.shared.u8 	%rs24, [%r91+9];
	cvt.rn.f32.u16 	%f89, %rs22;
	fma.rn.f32 	%f90, %f88, %f89, %f83;
	cvt.rn.f32.u16 	%f91, %rs23;
	fma.rn.f32 	%f92, %f88, %f91, %f85;
	cvt.rn.f32.u16 	%f93, %rs24;
	fma.rn.f32 	%f94, %f88, %f93, %f87;
	ld.global.f32 	%f95, [%rd32+12];
	ld.shared.u8 	%rs25, [%r91+10];
	ld.shared.u8 	%rs26, [%r91+11];
	ld.shared.u8 	%rs27, [%r91+12];
	cvt.rn.f32.u16 	%f96, %rs25;
	fma.rn.f32 	%f165, %f95, %f96, %f90;
	cvt.rn.f32.u16 	%f97, %rs26;
	fma.rn.f32 	%f166, %f95, %f97, %f92;
	cvt.rn.f32.u16 	%f98, %rs27;
	fma.rn.f32 	%f167, %f95, %f98, %f94;
	add.s32 	%r92, %r92, 8;
	add.s32 	%r91, %r91, 24;
	add.s64 	%rd32, %rd32, 32;
	setp.ne.s32 	%p10, %r92, 0;
	mov.u32 	%r94, %r22;
	@%p10 bra 	$L__BB1_11;
$L__BB1_12:
	setp.eq.s32 	%p11, %r20, 0;
	@%p11 bra 	$L__BB1_20;
	add.s32 	%r71, %r20, -1;
	setp.lt.u32 	%p12, %r71, 3;
	@%p12 bra 	$L__BB1_15;
	add.s32 	%r72, %r94, %r27;
	mul.wide.u32 	%rd13, %r72, 4;
	add.s64 	%rd14, %rd1, %rd13;
	ld.global.f32 	%f100, [%rd14];
	add.s32 	%r73, %r29, %r94;
	mov.u32 	%r74, s_inPixels;
	mad.lo.s32 	%r75, %r73, 3, %r74;
	ld.shared.u8 	%rs28, [%r75];
	ld.shared.u8 	%rs29, [%r75+1];
	ld.shared.u8 	%rs30, [%r75+2];
	cvt.rn.f32.u16 	%f101, %rs28;
	fma.rn.f32 	%f102, %f100, %f101, %f165;
	cvt.rn.f32.u16 	%f103, %rs29;
	fma.rn.f32 	%f104, %f100, %f103, %f166;
	cvt.rn.f32.u16 	%f105, %rs30;
	fma.rn.f32 	%f106, %f100, %f105, %f167;
	cvt.u64.u32 	%rd15, %r27;
	cvt.u64.u32 	%rd16, %r94;
	add.s64 	%rd17, %rd16, %rd15;
	shl.b64 	%rd18, %rd17, 2;
	add.s64 	%rd19, %rd1, %rd18;
	ld.global.f32 	%f107, [%rd19+4];
	ld.shared.u8 	%rs31, [%r75+3];
	ld.shared.u8 	%rs32, [%r75+4];
	ld.shared.u8 	%rs33, [%r75+5];
	cvt.rn.f32.u16 	%f108, %rs31;
	fma.rn.f32 	%f109, %f107, %f108, %f102;
	cvt.rn.f32.u16 	%f110, %rs32;
	fma.rn.f32 	%f111, %f107, %f110, %f104;
	cvt.rn.f32.u16 	%f112, %rs33;
	fma.rn.f32 	%f113, %f107, %f112, %f106;
	ld.global.f32 	%f114, [%rd19+8];
	ld.shared.u8 	%rs34, [%r75+6];
	ld.shared.u8 	%rs35, [%r75+7];
	ld.shared.u8 	%rs36, [%r75+8];
	cvt.rn.f32.u16 	%f115, %rs34;
	fma.rn.f32 	%f116, %f114, %f115, %f109;
	cvt.rn.f32.u16 	%f117, %rs35;
	fma.rn.f32 	%f118, %f114, %f117, %f111;
	cvt.rn.f32.u16 	%f119, %rs36;
	fma.rn.f32 	%f120, %f114, %f119, %f113;
	ld.global.f32 	%f121, [%rd19+12];
	ld.shared.u8 	%rs37, [%r75+9];
	ld.shared.u8 	%rs38, [%r75+10];
	ld.shared.u8 	%rs39, [%r75+11];
	cvt.rn.f32.u16 	%f122, %rs37;
	fma.rn.f32 	%f165, %f121, %f122, %f116;
	cvt.rn.f32.u16 	%f123, %rs38;
	fma.rn.f32 	%f166, %f121, %f123, %f118;
	cvt.rn.f32.u16 	%f124, %rs39;
	fma.rn.f32 	%f167, %f121, %f124, %f120;
	add.s32 	%r94, %r94, 4;
$L__BB1_15:
	setp.eq.s32 	%p13, %r21, 0;
	@%p13 bra 	$L__BB1_20;
	setp.eq.s32 	%p14, %r21, 1;
	@%p14 bra 	$L__BB1_18;
	add.s32 	%r76, %r94, %r27;
	mul.wide.u32 	%rd20, %r76, 4;
	add.s64 	%rd21, %rd1, %rd20;
	ld.global.f32 	%f126, [%rd21];
	add.s32 	%r77, %r29, %r94;
	mov.u32 	%r78, s_inPixels;
	mad.lo.s32 	%r79, %r77, 3, %r78;
	ld.shared.u8 	%rs40, [%r79];
	ld.shared.u8 	%rs41, [%r79+1];
	ld.shared.u8 	%rs42, [%r79+2];
	cvt.rn.f32.u16 	%f127, %rs40;
	fma.rn.f32 	%f128, %f126, %f127, %f165;
	cvt.rn.f32.u16 	%f129, %rs41;
	fma.rn.f32 	%f130, %f126, %f129, %f166;
	cvt.rn.f32.u16 	%f131, %rs42;
	fma.rn.f32 	%f132, %f126, %f131, %f167;
	cvt.u64.u32 	%rd22, %r27;
	cvt.u64.u32 	%rd23, %r94;
	add.s64 	%rd24, %rd23, %rd22;
	shl.b64 	%rd25, %rd24, 2;
	add.s64 	%rd26, %rd1, %rd25;
	ld.global.f32 	%f133, [%rd26+4];
	ld.shared.u8 	%rs43, [%r79+3];
	ld.shared.u8 	%rs44, [%r79+4];
	ld.shared.u8 	%rs45, [%r79+5];
	cvt.rn.f32.u16 	%f134, %rs43;
	fma.rn.f32 	%f165, %f133, %f134, %f128;
	cvt.rn.f32.u16 	%f135, %rs44;
	fma.rn.f32 	%f166, %f133, %f135, %f130;
	cvt.rn.f32.u16 	%f136, %rs45;
	fma.rn.f32 	%f167, %f133, %f136, %f132;
	add.s32 	%r94, %r94, 2;
$L__BB1_18:
	setp.eq.s32 	%p15, %r23, 0;
	@%p15 bra 	$L__BB1_20;
	add.s32 	%r80, %r94, %r27;
	mul.wide.u32 	%rd27, %r80, 4;
	add.s64 	%rd28, %rd1, %rd27;
	ld.global.f32 	%f137, [%rd28];
	add.s32 	%r81, %r29, %r94;
	mov.u32 	%r82, s_inPixels;
	mad.lo.s32 	%r83, %r81, 3, %r82;
	ld.shared.u8 	%rs46, [%r83];
	ld.shared.u8 	%rs47, [%r83+1];
	ld.shared.u8 	%rs48, [%r83+2];
	cvt.rn.f32.u16 	%f138, %rs46;
	fma.rn.f32 	%f165, %f137, %f138, %f165;
	cvt.rn.f32.u16 	%f139, %rs47;
	fma.rn.f32 	%f166, %f137, %f139, %f166;
	cvt.rn.f32.u16 	%f140, %rs48;
	fma.rn.f32 	%f167, %f137, %f140, %f167;
$L__BB1_20:
	add.s32 	%r90, %r90, 1;
	setp.ne.s32 	%p16, %r90, %r43;
	@%p16 bra 	$L__BB1_9;
$L__BB1_21:
	cvt.rzi.u32.f32 	%r84, %f165;
	cvt.rzi.u32.f32 	%r85, %f166;
	cvt.rzi.u32.f32 	%r86, %f167;
	mad.lo.s32 	%r87, %r41, %r65, %r18;
	cvta.to.global.u64 	%rd29, %rd7;
	mul.wide.s32 	%rd30, %r87, 3;
	add.s64 	%rd31, %rd29, %rd30;
	st.global.u8 	[%rd31], %r84;
	st.global.u8 	[%rd31+1], %r85;
	st.global.u8 	[%rd31+2], %r86;
$L__BB1_22:
	ret;

}
	// .globl	_Z14blurImgKernel3P6uchar3iiiS0_
.visible .entry _Z14blurImgKernel3P6uchar3iiiS0_(
	.param .u64 .ptr .align 1 _Z14blurImgKernel3P6uchar3iiiS0__param_0,
	.param .u32 _Z14blurImgKernel3P6uchar3iiiS0__param_1,
	.param .u32 _Z14blurImgKernel3P6uchar3iiiS0__param_2,
	.param .u32 _Z14blurImgKernel3P6uchar3iiiS0__param_3,
	.param .u64 .ptr .align 1 _Z14blurImgKernel3P6uchar3iiiS0__param_4
)
{
	.reg .pred 	%p<17>;
	.reg .b16 	%rs<49>;
	.reg .b32 	%r<96>;
	.reg .b32 	%f<171>;
	.reg .b64 	%rd<35>;

	ld.param.u64 	%rd5, [_Z14blurImgKernel3P6uchar3iiiS0__param_0];
	ld.param.u32 	%r43, [_Z14blurImgKernel3P6uchar3iiiS0__param_1];
	ld.param.u32 	%r44, [_Z14blurImgKernel3P6uchar3iiiS0__param_2];
	ld.param.u32 	%r45, [_Z14blurImgKernel3P6uchar3iiiS0__param_3];
	ld.param.u64 	%rd6, [_Z14blurImgKernel3P6uchar3iiiS0__param_4];
	mov.u32 	%r1, %ntid.x;
	add.s32 	%r46, %r1, %r45;
	add.s32 	%r2, %r46, -1;
	mov.u32 	%r3, %ntid.y;
	add.s32 	%r47, %r3, %r45;
	add.s32 	%r4, %r47, -1;
	mov.u32 	%r5, %tid.y;
	setp.ge.s32 	%p1, %r5, %r4;
	@%p1 bra 	$L__BB2_6;
	mov.u32 	%r6, %tid.x;
	mov.u32 	%r48, %ctaid.x;
	mul.lo.s32 	%r49, %r48, %r1;
	shr.u32 	%r50, %r45, 31;
	add.s32 	%r51, %r45, %r50;
	shr.s32 	%r52, %r51, 1;
	sub.s32 	%r7, %r49, %r52;
	mov.u32 	%r53, %ctaid.y;
	mul.lo.s32 	%r54, %r53, %r3;
	sub.s32 	%r8, %r54, %r52;
	add.s32 	%r9, %r44, -1;
	add.s32 	%r10, %r43, -1;
	cvta.to.global.u64 	%rd1, %rd5;
	mov.u32 	%r88, %r5;
$L__BB2_2:
	setp.ge.s32 	%p2, %r6, %r2;
	@%p2 bra 	$L__BB2_5;
	add.s32 	%r55, %r8, %r88;
	max.s32 	%r56, %r55, 0;
	min.s32 	%r57, %r9, %r56;
	mul.lo.s32 	%r12, %r88, %r2;
	mul.lo.s32 	%r13, %r57, %r43;
	mov.u32 	%r89, %r6;
$L__BB2_4:
	add.s32 	%r58, %r7, %r89;
	max.s32 	%r59, %r58, 0;
	min.s32 	%r60, %r10, %r59;
	add.s32 	%r61, %r89, %r12;
	mov.u32 	%r62, s_inPixels;
	mad.lo.s32 	%r63, %r61, 3, %r62;
	add.s32 	%r64, %r60, %r13;
	mul.wide.s32 	%rd7, %r64, 3;
	add.s64 	%rd8, %rd1, %rd7;
	ld.global.u8 	%rs1, [%rd8];
	ld.global.u8 	%rs2, [%rd8+1];
	ld.global.u8 	%rs3, [%rd8+2];
	st.shared.u8 	[%r63], %rs1;
	st.shared.u8 	[%r63+1], %rs2;
	st.shared.u8 	[%r63+2], %rs3;
	add.s32 	%r89, %r89, %r1;
	setp.lt.s32 	%p3, %r89, %r2;
	@%p3 bra 	$L__BB2_4;
$L__BB2_5:
	add.s32 	%r88, %r88, %r3;
	setp.lt.s32 	%p4, %r88, %r4;
	@%p4 bra 	$L__BB2_2;
$L__BB2_6:
	bar.sync 	0;
	mov.u32 	%r65, %ctaid.x;
	mov.u32 	%r17, %tid.x;
	mad.lo.s32 	%r18, %r65, %r1, %r17;
	mov.u32 	%r66, %ctaid.y;
	mad.lo.s32 	%r67, %r66, %r3, %r5;
	setp.ge.s32 	%p5, %r18, %r43;
	setp.ge.s32 	%p6, %r67, %r44;
	or.pred  	%p7, %p5, %p6;
	@%p7 bra 	$L__BB2_22;
	setp.lt.s32 	%p8, %r45, 1;
	mov.f32 	%f165, 0f00000000;
	mov.f32 	%f166, %f165;
	mov.f32 	%f167, %f165;
	@%p8 bra 	$L__BB2_21;
	and.b32  	%r20, %r45, 7;
	add.s32 	%r21, %r20, -1;
	and.b32  	%r22, %r45, 3;
	and.b32  	%r23, %r45, 2147483640;
	and.b32  	%r24, %r45, 1;
	neg.s32 	%r25, %r23;
	mov.u32 	%r69, s_inPixels;
	mad.lo.s32 	%r70, %r17, 3, %r69;
	add.s32 	%r26, %r70, 11;
	mul.lo.s32 	%r27, %r2, 3;
	mov.f32 	%f167, 0f00000000;
	mov.b32 	%r90, 0;
	mov.u64 	%rd29, dc_filter;
	mov.f32 	%f166, %f167;
	mov.f32 	%f165, %f167;
$L__BB2_9:
	setp.lt.u32 	%p9, %r45, 8;
	mul.lo.s32 	%r29, %r90, %r45;
	add.s32 	%r30, %r90, %r5;
	mad.lo.s32 	%r31, %r30, %r2, %r17;
	mov.b32 	%r94, 0;
	@%p9 bra 	$L__BB2_12;
	mad.lo.s32 	%r91, %r27, %r30, %r26;
	mul.wide.u32 	%rd9, %r29, 4;
	add.s64 	%rd11, %rd29, %rd9;
	add.s64 	%rd34, %rd11, 16;
	mov.u32 	%r92, %r25;
$L__BB2_11:
	.pragma "nounroll";
	ld.const.f32 	%f46, [%rd34+-16];
	ld.shared.u8 	%rs4, [%r91+-11];
	ld.shared.u8 	%rs5, [%r91+-10];
	ld.shared.u8 	%rs6, [%r91+-9];
	cvt.rn.f32.u16 	%f47, %rs4;
	fma.rn.f32 	%f48, %f46, %f47, %f165;
	cvt.rn.f32.u16 	%f49, %rs5;
	fma.rn.f32 	%f50, %f46, %f49, %f166;
	cvt.rn.f32.u16 	%f51, %rs6;
	fma.rn.f32 	%f52, %f46, %f51, %f167;
	ld.const.f32 	%f53, [%rd34+-12];
	ld.shared.u8 	%rs7, [%r91+-8];
	ld.shared.u8 	%rs8, [%r91+-7];
	ld.shared.u8 	%rs9, [%r91+-6];
	cvt.rn.f32.u16 	%f54, %rs7;
	fma.rn.f32 	%f55, %f53, %f54, %f48;
	cvt.rn.f32.u16 	%f56, %rs8;
	fma.rn.f32 	%f57, %f53, %f56, %f50;
	cvt.rn.f32.u16 	%f58, %rs9;
	fma.rn.f32 	%f59, %f53, %f58, %f52;
	ld.const.f32 	%f60, [%rd34+-8];
	ld.shared.u8 	%rs10, [%r91+-5];
	ld.shared.u8 	%rs11, [%r91+-4];
	ld.shared.u8 	%rs12, [%r91+-3];
	cvt.rn.f32.u16 	%f61, %rs10;
	fma.rn.f32 	%f62, %f60, %f61, %f55;
	cvt.rn.f32.u16 	%f63, %rs11;
	fma.rn.f32 	%f64, %f60, %f63, %f57;
	cvt.rn.f32.u16 	%f65, %rs12;
	fma.rn.f32 	%f66, %f60, %f65, %f59;
	ld.const.f32 	%f67, [%rd34+-4];
	ld.shared.u8 	%rs13, [%r91+-2];
	ld.shared.u8 	%rs14, [%r91+-1];
	ld.shared.u8 	%rs15, [%r91];
	cvt.rn.f32.u16 	%f68, %rs13;
	fma.rn.f32 	%f69, %f67, %f68, %f62;
	cvt.rn.f32.u16 	%f70, %rs14;
	fma.rn.f32 	%f71, %f67, %f70, %f64;
	cvt.rn.f32.u16 	%f72, %rs15;
	fma.rn.f32 	%f73, %f67, %f72, %f66;
	ld.const.f32 	%f74, [%rd34];
	ld.shared.u8 	%rs16, [%r91+1];
	ld.shared.u8 	%rs17, [%r91+2];
	ld.shared.u8 	%rs18, [%r91+3];
	cvt.rn.f32.u16 	%f75, %rs16;
	fma.rn.f32 	%f76, %f74, %f75, %f69;
	cvt.rn.f32.u16 	%f77, %rs17;
	fma.rn.f32 	%f78, %f74, %f77, %f71;
	cvt.rn.f32.u16 	%f79, %rs18;
	fma.rn.f32 	%f80, %f74, %f79, %f73;
	ld.const.f32 	%f81, [%rd34+4];
	ld.shared.u8 	%rs19, [%r91+4];
	ld.shared.u8 	%rs20, [%r91+5];
	ld.shared.u8 	%rs21, [%r91+6];
	cvt.rn.f32.u16 	%f82, %rs19;
	fma.rn.f32 	%f83, %f81, %f82, %f76;
	cvt.rn.f32.u16 	%f84, %rs20;
	fma.rn.f32 	%f85, %f81, %f84, %f78;
	cvt.rn.f32.u16 	%f86, %rs21;
	fma.rn.f32 	%f87, %f81, %f86, %f80;
	ld.const.f32 	%f88, [%rd34+8];
	ld.shared.u8 	%rs22, [%r91+7];
	ld.shared.u8 	%rs23, [%r91+8];
	ld.shared.u8 	%rs24, [%r91+9];
	cvt.rn.f32.u16 	%f89, %rs22;
	fma.rn.f32 	%f90, %f88, %f89, %f83;
	cvt.rn.f32.u16 	%f91, %rs23;
	fma.rn.f32 	%f92, %f88, %f91, %f85;
	cvt.rn.f32.u16 	%f93, %rs24;
	fma.rn.f32 	%f94, %f88, %f93, %f87;
	ld.const.f32 	%f95, [%rd34+12];
	ld.shared.u8 	%rs25, [%r91+10];
	ld.shared.u8 	%rs26, [%r91+11];
	ld.shared.u8 	%rs27, [%r91+12];
	cvt.rn.f32.u16 	%f96, %rs25;
	fma.rn.f32 	%f165, %f95, %f96, %f90;
	cvt.rn.f32.u16 	%f97, %rs26;
	fma.rn.f32 	%f166, %f95, %f97, %f92;
	cvt.rn.f32.u16 	%f98, %rs27;
	fma.rn.f32 	%f167, %f95, %f98, %f94;
	add.s32 	%r92, %r92, 8;
	add.s32 	%r91, %r91, 24;
	add.s64 	%rd34, %rd34, 32;
	setp.ne.s32 	%p10, %r92, 0;
	mov.u32 	%r94, %r23;
	@%p10 bra 	$L__BB2_11;
$L__BB2_12:
	setp.eq.s32 	%p11, %r20, 0;
	@%p11 bra 	$L__BB2_20;
	setp.lt.u32 	%p12, %r21, 3;
	@%p12 bra 	$L__BB2_15;
	add.s32 	%r72, %r94, %r29;
	mul.wide.u32 	%rd12, %r72, 4;
	add.s64 	%rd14, %rd29, %rd12;
	ld.const.f32 	%f100, [%rd14];
	add.s32 	%r73, %r31, %r94;
	mov.u32 	%r74, s_inPixels;
	mad.lo.s32 	%r75, %r73, 3, %r74;
	ld.shared.u8 	%rs28, [%r75];
	ld.shared.u8 	%rs29, [%r75+1];
	ld.shared.u8 	%rs30, [%r75+2];
	cvt.rn.f32.u16 	%f101, %rs28;
	fma.rn.f32 	%f102, %f100, %f101, %f165;
	cvt.rn.f32.u16 	%f103, %rs29;
	fma.rn.f32 	%f104, %f100, %f103, %f166;
	cvt.rn.f32.u16 	%f105, %rs30;
	fma.rn.f32 	%f106, %f100, %f105, %f167;
	cvt.u64.u32 	%rd15, %r29;
	cvt.u64.u32 	%rd16, %r94;
	add.s64 	%rd17, %rd16, %rd15;
	shl.b64 	%rd18, %rd17, 2;
	add.s64 	%rd19, %rd29, %rd18;
	ld.const.f32 	%f107, [%rd19+4];
	ld.shared.u8 	%rs31, [%r75+3];
	ld.shared.u8 	%rs32, [%r75+4];
	ld.shared.u8 	%rs33, [%r75+5];
	cvt.rn.f32.u16 	%f108, %rs31;
	fma.rn.f32 	%f109, %f107, %f108, %f102;
	cvt.rn.f32.u16 	%f110, %rs32;
	fma.rn.f32 	%f111, %f107, %f110, %f104;
	cvt.rn.f32.u16 	%f112, %rs33;
	fma.rn.f32 	%f113, %f107, %f112, %f106;
	ld.const.f32 	%f114, [%rd19+8];
	ld.shared.u8 	%rs34, [%r75+6];
	ld.shared.u8 	%rs35, [%r75+7];
	ld.shared.u8 	%rs36, [%r75+8];
	cvt.rn.f32.u16 	%f115, %rs34;
	fma.rn.f32 	%f116, %f114, %f115, %f109;
	cvt.rn.f32.u16 	%f117, %rs35;
	fma.rn.f32 	%f118, %f114, %f117, %f111;
	cvt.rn.f32.u16 	%f119, %rs36;
	fma.rn.f32 	%f120, %f114, %f119, %f113;
	ld.const.f32 	%f121, [%rd19+12];
	ld.shared.u8 	%rs37, [%r75+9];
	ld.shared.u8 	%rs38, [%r75+10];
	ld.shared.u8 	%rs39, [%r75+11];
	cvt.rn.f32.u16 	%f122, %rs37;
	fma.rn.f32 	%f165, %f121, %f122, %f116;
	cvt.rn.f32.u16 	%f123, %rs38;
	fma.rn.f32 	%f166, %f121, %f123, %f118;
	cvt.rn.f32.u16 	%f124, %rs39;
	fma.rn.f32 	%f167, %f121, %f124, %f120;
	add.s32 	%r94, %r94, 4;
$L__BB2_15:
	setp.eq.s32 	%p13, %r22, 0;
	@%p13 bra 	$L__BB2_20;
	setp.eq.s32 	%p14, %r22, 1;
	@%p14 bra 	$L__BB2_18;
	add.s32 	%r76, %r94, %r29;
	mul.wide.u32 	%rd20, %r76, 4;
	add.s64 	%rd22, %rd29, %rd20;
	ld.const.f32 	%f126, [%rd22];
	add.s32 	%r77, %r31, %r94;
	mov.u32 	%r78, s_inPixels;
	mad.lo.s32 	%r79, %r77, 3, %r78;
	ld.shared.u8 	%rs40, [%r79];
	ld.shared.u8 	%rs41, [%r79+1];
	ld.shared.u8 	%rs42, [%r79+2];
	cvt.rn.f32.u16 	%f127, %rs40;
	fma.rn.f32 	%f128, %f126, %f127, %f165;
	cvt.rn.f32.u16 	%f129, %rs41;
	fma.rn.f32 	%f130, %f126, %f129, %f166;
	cvt.rn.f32.u16 	%f131, %rs42;
	fma.rn.f32 	%f132, %f126, %f131, %f167;
	cvt.u64.u32 	%rd23, %r29;
	cvt.u64.u32 	%rd24, %r94;
	add.s64 	%rd25, %rd24, %rd23;
	shl.b64 	%rd26, %rd25, 2;
	add.s64 	%rd27, %rd29, %rd26;
	ld.const.f32 	%f133, [%rd27+4];
	ld.shared.u8 	%rs43, [%r79+3];
	ld.shared.u8 	%rs44, [%r79+4];
	ld.shared.u8 	%rs45, [%r79+5];
	cvt.rn.f32.u16 	%f134, %rs43;
	fma.rn.f32 	%f165, %f133, %f134, %f128;
	cvt.rn.f32.u16 	%f135, %rs44;
	fma.rn.f32 	%f166, %f133, %f135, %f130;
	cvt.rn.f32.u16 	%f136, %rs45;
	fma.rn.f32 	%f167, %f133, %f136, %f132;
	add.s32 	%r94, %r94, 2;
$L__BB2_18:
	setp.eq.s32 	%p15, %r24, 0;
	@%p15 bra 	$L__BB2_20;
	add.s32 	%r80, %r94, %r29;
	mul.wide.u32 	%rd28, %r80, 4;
	add.s64 	%rd30, %rd29, %rd28;
	ld.const.f32 	%f137, [%rd30];
	add.s32 	%r81, %r31, %r94;
	mov.u32 	%r82, s_inPixels;
	mad.lo.s32 	%r83, %r81, 3, %r82;
	ld.shared.u8 	%rs46, [%r83];
	ld.shared.u8 	%rs47, [%r83+1];
	ld.shared.u8 	%rs48, [%r83+2];
	cvt.rn.f32.u16 	%f138, %rs46;
	fma.rn.f32 	%f165, %f137, %f138, %f165;
	cvt.rn.f32.u16 	%f139, %rs47;
	fma.rn.f32 	%f166, %f137, %f139, %f166;
	cvt.rn.f32.u16 	%f140, %rs48;
	fma.rn.f32 	%f167, %f137, %f140, %f167;
$L__BB2_20:
	add.s32 	%r90, %r90, 1;
	setp.ne.s32 	%p16, %r90, %r45;
	@%p16 bra 	$L__BB2_9;
$L__BB2_21:
	cvt.rzi.u32.f32 	%r84, %f165;
	cvt.rzi.u32.f32 	%r85, %f166;
	cvt.rzi.u32.f32 	%r86, %f167;
	mad.lo.s32 	%r87, %r43, %r67, %r18;
	cvta.to.global.u64 	%rd31, %rd6;
	mul.wide.s32 	%rd32, %r87, 3;
	add.s64 	%rd33, %rd31, %rd32;
	st.global.u8 	[%rd33], %r84;
	st.global.u8 	[%rd33+1], %r85;
	st.global.u8 	[%rd33+2], %r86;
$L__BB2_22:
	ret;

}


// ===== COMPILED SASS (sm_100) =====

	.target	sm_100

	.elftype	@"ET_EXEC"


//--------------------- .note.nv.tkinfo           --------------------------
	.section	.note.nv.tkinfo,"",@"SHT_NOTE"
	.sectionflags	@"SHF_NOTE_NV_TKINFO"
	.tkinfo
        /*0018*/ 	.word	0x00000002
        /*0030*/ 	.string	""
        /*0030*/ 	.string	"ptxas"
        /*0030*/ 	.string	"Cuda compilation tools, release 13.0, V13.0.88"
        /*0030*/ 	.string	"Build cuda_13.0.r13.0/compiler.36424714_0"
        /*0030*/ 	.string	"-arch sm_100 -m 64 "



//--------------------- .note.nv.cuinfo           --------------------------
	.section	.note.nv.cuinfo,"",@"SHT_NOTE"
	.sectionflags	@"SHF_NOTE_NV_CUINFO"
        /*0018*/ 	.short	0x0002
        /*001a*/ 	.short	0x0064
        /*001c*/ 	.short	0x0082
	.zero		2


//--------------------- .nv.info                  --------------------------
	.section	.nv.info,"",@"SHT_CUDA_INFO"
	.align	4


	//----- nvinfo : EIATTR_REGCOUNT
	.align		4
        /*0000*/ 	.byte	0x04, 0x2f
        /*0002*/ 	.short	(.L_2 - .L_1)
	.align		4
.L_1:
        /*0004*/ 	.word	index@(_Z14blurImgKernel1P6uchar3iiPfiS0_)
        /*0008*/ 	.word	0x00000020


	//----- nvinfo : EIATTR_FRAME_SIZE
	.align		4
.L_2:
        /*000c*/ 	.byte	0x04, 0x11
        /*000e*/ 	.short	(.L_4 - .L_3)
	.align		4
.L_3:
        /*0010*/ 	.word	index@(_Z14blurImgKernel1P6uchar3iiPfiS0_)
        /*0014*/ 	.word	0x00000000


	//----- nvinfo : EIATTR_REGCOUNT
	.align		4
.L_4:
        /*0018*/ 	.byte	0x04, 0x2f
        /*001a*/ 	.short	(.L_6 - .L_5)
	.align		4
.L_5:
        /*001c*/ 	.word	index@(_Z14blurImgKernel2P6uchar3iiPfiS0_)
        /*0020*/ 	.word	0x00000020


	//----- nvinfo : EIATTR_FRAME_SIZE
	.align		4
.L_6:
        /*0024*/ 	.byte	0x04, 0x11
        /*0026*/ 	.short	(.L_8 - .L_7)
	.align		4
.L_7:
        /*0028*/ 	.word	index@(_Z14blurImgKernel2P6uchar3iiPfiS0_)
        /*002c*/ 	.word	0x00000000


	//----- nvinfo : EIATTR_REGCOUNT
	.align		4
.L_8:
        /*0030*/ 	.byte	0x04, 0x2f
        /*0032*/ 	.short	(.L_10 - .L_9)
	.align		4
.L_9:
        /*0034*/ 	.word	index@(_Z14blurImgKernel3P6uchar3iiiS0_)
        /*0038*/ 	.word	0x0000001e


	//----- nvinfo : EIATTR_FRAME_SIZE
	.align		4
.L_10:
        /*003c*/ 	.byte	0x04, 0x11
        /*003e*/ 	.short	(.L_12 - .L_11)
	.align		4
.L_11:
        /*0040*/ 	.word	index@(_Z14blurImgKernel3P6uchar3iiiS0_)
        /*0044*/ 	.word	0x00000000


	//----- nvinfo : EIATTR_MIN_STACK_SIZE
	.align		4
.L_12:
        /*0048*/ 	.byte	0x04, 0x12
        /*004a*/ 	.short	(.L_14 - .L_13)
	.align		4
.L_13:
        /*004c*/ 	.word	index@(_Z14blurImgKernel3P6uchar3iiiS0_)
        /*0050*/ 	.word	0x00000000


	//----- nvinfo : EIATTR_MIN_STACK_SIZE
	.align		4
.L_14:
        /*0054*/ 	.byte	0x04, 0x12
        /*0056*/ 	.short	(.L_16 - .L_15)
	.align		4
.L_15:
        /*0058*/ 	.word	index@(_Z14blurImgKernel2P6uchar3iiPfiS0_)
        /*005c*/ 	.word	0x00000000


	//----- nvinfo : EIATTR_MIN_STACK_SIZE
	.align		4
.L_16:
        /*0060*/ 	.byte	0x04, 0x12
        /*0062*/ 	.short	(.L_18 - .L_17)
	.align		4
.L_17:
        /*0064*/ 	.word	index@(_Z14blurImgKernel1P6uchar3iiPfiS0_)
        /*0068*/ 	.word	0x00000000
.L_18:


//--------------------- .nv.compat                --------------------------
	.section	.nv.compat,"",@"SHT_CUDA_COMPAT_INFO"
	.align	4
        /*0000*/ 	.byte	0x02, 0x09, 0x00, 0x00, 0x02, 0x02, 0x01, 0x00, 0x02, 0x05, 0x05, 0x00, 0x03, 0x07, 0x01, 0x01
        /*0010*/ 	.byte	0x02, 0x03, 0x00, 0x00, 0x02, 0x06, 0x01, 0x00, 0x04, 0x0b, 0x08, 0x00, 0x09, 0x00, 0x00, 0x00
        /*0020*/ 	.byte	0x00, 0x00, 0x00, 0x00


//--------------------- .nv.info._Z14blurImgKernel3P6uchar3iiiS0_ --------------------------
	.section	.nv.info._Z14blurImgKernel3P6uchar3iiiS0_,"",@"SHT_CUDA_INFO"
	.sectionflags	@""
	.align	4


	//----- nvinfo : EIATTR_CUDA_API_VERSION
	.align		4
        /*0000*/ 	.byte	0x04, 0x37
        /*0002*/ 	.short	(.L_20 - .L_19)
.L_19:
        /*0004*/ 	.word	0x00000082


	//----- nvinfo : EIATTR_KPARAM_INFO
	.align		4
.L_20:
        /*0008*/ 	.byte	0x04, 0x17
        /*000a*/ 	.short	(.L_22 - .L_21)
.L_21:
        /*000c*/ 	.word	0x00000000
        /*0010*/ 	.short	0x0004
        /*0012*/ 	.short	0x0018
        /*0014*/ 	.byte	0x00, 0xf5, 0x21, 0x00


	//----- nvinfo : EIATTR_KPARAM_INFO
	.align		4
.L_22:
        /*0018*/ 	.byte	0x04, 0x17
        /*001a*/ 	.short	(.L_24 - .L_23)
.L_23:
        /*001c*/ 	.word	0x00000000
        /*0020*/ 	.short	0x0003
        /*0022*/ 	.short	0x0010
        /*0024*/ 	.byte	0x00, 0xf0, 0x11, 0x00


	//----- nvinfo : EIATTR_KPARAM_INFO
	.align		4
.L_24:
        /*0028*/ 	.byte	0x04, 0x17
        /*002a*/ 	.short	(.L_26 - .L_25)
.L_25:
        /*002c*/ 	.word	0x00000000
        /*0030*/ 	.short	0x0002
        /*0032*/ 	.short	0x000c
        /*0034*/ 	.byte	0x00, 0xf0, 0x11, 0x00


	//----- nvinfo : EIATTR_KPARAM_INFO
	.align		4
.L_26:
        /*0038*/ 	.byte	0x04, 0x17
        /*003a*/ 	.short	(.L_28 - .L_27)
.L_27:
        /*003c*/ 	.word	0x00000000
        /*0040*/ 	.short	0x0001
        /*0042*/ 	.short	0x0008
        /*0044*/ 	.byte	0x00, 0xf0, 0x11, 0x00


	//----- nvinfo : EIATTR_KPARAM_INFO
	.align		4
.L_28:
        /*0048*/ 	.byte	0x04, 0x17
        /*004a*/ 	.short	(.L_30 - .L_29)
.L_29:
        /*004c*/ 	.word	0x00000000
        /*0050*/ 	.short	0x0000
        /*0052*/ 	.short	0x0000
        /*0054*/ 	.byte	0x00, 0xf5, 0x21, 0x00


	//----- nvinfo : EIATTR_SPARSE_MMA_MASK
	.align		4
.L_30:
        /*0058*/ 	.byte	0x03, 0x50
        /*005a*/ 	.short	0x0000


	//----- nvinfo : EIATTR_MAXREG_COUNT
	.align		4
        /*005c*/ 	.byte	0x03, 0x1b
        /*005e*/ 	.short	0x00ff


	//----- nvinfo : EIATTR_NUM_BARRIERS
	.align		4
        /*0060*/ 	.byte	0x02, 0x4c
        /*0062*/ 	.byte	0x01
	.zero		1


	//----- nvinfo : EIATTR_MERCURY_ISA_VERSION
	.align		4
        /*0064*/ 	.byte	0x03, 0x5f
        /*0066*/ 	.short	0x0101


	//----- nvinfo : EIATTR_VRC_CTA_INIT_COUNT
	.align		4
        /*0068*/ 	.byte	0x02, 0x4a
	.zero		1
	.zero		1


	//----- nvinfo : EIATTR_EXIT_INSTR_OFFSETS
	.align		4
        /*006c*/ 	.byte	0x04, 0x1c
        /*006e*/ 	.short	(.L_32 - .L_31)


	//   ....[0]....
.L_31:
        /*0070*/ 	.word	0x00000400


	//   ....[1]....
        /*0074*/ 	.word	0x000012e0


	//----- nvinfo : EIATTR_CRS_STACK_SIZE
	.align		4
.L_32:
        /*0078*/ 	.byte	0x04, 0x1e
        /*007a*/ 	.short	(.L_34 - .L_33)
.L_33:
        /*007c*/ 	.word	0x00000000


	//----- nvinfo : EIATTR_CBANK_PARAM_SIZE
	.align		4
.L_34:
        /*0080*/ 	.byte	0x03, 0x19
        /*0082*/ 	.short	0x0020


	//----- nvinfo : EIATTR_PARAM_CBANK
	.align		4
        /*0084*/ 	.byte	0x04, 0x0a
        /*0086*/ 	.short	(.L_36 - .L_35)
	.align		4
.L_35:
        /*0088*/ 	.word	index@(.nv.constant0._Z14blurImgKernel3P6uchar3iiiS0_)
        /*008c*/ 	.short	0x0380
        /*008e*/ 	.short	0x0020


	//----- nvinfo : EIATTR_SW_WAR
	.align		4
.L_36:
        /*0090*/ 	.byte	0x04, 0x36
        /*0092*/ 	.short	(.L_38 - .L_37)
.L_37:
        /*0094*/ 	.word	0x00000008
.L_38:


//--------------------- .nv.info._Z14blurImgKernel2P6uchar3iiPfiS0_ --------------------------
	.section	.nv.info._Z14blurImgKernel2P6uchar3iiPfiS0_,"",@"SHT_CUDA_INFO"
	.sectionflags	@""
	.align	4


	//----- nvinfo : EIATTR_CUDA_API_VERSION
	.align		4
        /*0000*/ 	.byte	0x04, 0x37
        /*0002*/ 	.short	(.L_40 - .L_39)
.L_39:
        /*0004*/ 	.word	0x00000082


	//----- nvinfo : EIATTR_KPARAM_INFO
	.align		4
.L_40:
        /*0008*/ 	.byte	0x04, 0x17
        /*000a*/ 	.short	(.L_42 - .L_41)
.L_41:
        /*000c*/ 	.word	0x00000000
        /*0010*/ 	.short	0x0005
        /*0012*/ 	.short	0x0020
        /*0014*/ 	.byte	0x00, 0xf5, 0x21, 0x00


	//----- nvinfo : EIATTR_KPARAM_INFO
	.align		4
.L_42:
        /*0018*/ 	.byte	0x04, 0x17
        /*001a*/ 	.short	(.L_44 - .L_43)
.L_43:
        /*001c*/ 	.word	0x00000000
        /*0020*/ 	.short	0x0004
        /*0022*/ 	.short	0x0018
        /*0024*/ 	.byte	0x00, 0xf0, 0x11, 0x00


	//----- nvinfo : EIATTR_KPARAM_INFO
	.align		4
.L_44:
        /*0028*/ 	.byte	0x04, 0x17
        /*002a*/ 	.short	(.L_46 - .L_45)
.L_45:
        /*002c*/ 	.word	0x00000000
        /*0030*/ 	.short	0x0003
        /*0032*/ 	.short	0x0010
        /*0034*/ 	.byte	0x00, 0xf5, 0x21, 0x00


	//----- nvinfo : EIATTR_KPARAM_INFO
	.align		4
.L_46:
        /*0038*/ 	.byte	0x04, 0x17
        /*003a*/ 	.short	(.L_48 - .L_47)
.L_47:
        /*003c*/ 	.word	0x00000000
        /*0040*/ 	.short	0x0002
        /*0042*/ 	.short	0x000c
        /*0044*/ 	.byte	0x00, 0xf0, 0x11, 0x00


	//----- nvinfo : EIATTR_KPARAM_INFO
	.align		4
.L_48:
        /*0048*/ 	.byte	0x04, 0x17
        /*004a*/ 	.short	(.L_50 - .L_49)
.L_49:
        /*004c*/ 	.word	0x00000000
        /*0050*/ 	.short	0x0001
        /*0052*/ 	.short	0x0008
        /*0054*/ 	.byte	0x00, 0xf0, 0x11, 0x00


	//----- nvinfo : EIATTR_KPARAM_INFO
	.align		4
.L_50:
        /*0058*/ 	.byte	0x04, 0x17
        /*005a*/ 	.short	(.L_52 - .L_51)
.L_51:
        /*005c*/ 	.word	0x00000000
        /*0060*/ 	.short	0x0000
        /*0062*/ 	.short	0x0000
        /*0064*/ 	.byte	0x00, 0xf5, 0x21, 0x00


	//----- nvinfo : EIATTR_SPARSE_MMA_MASK
	.align		4
.L_52:
        /*0068*/ 	.byte	0x03, 0x50
        /*006a*/ 	.short	0x0000


	//----- nvinfo : EIATTR_MAXREG_COUNT
	.align		4
        /*006c*/ 	.byte	0x03, 0x1b
        /*006e*/ 	.short	0x00ff


	//----- nvinfo : EIATTR_NUM_BARRIERS
	.align		4
        /*0070*/ 	.byte	0x02, 0x4c
        /*0072*/ 	.byte	0x01
	.zero		1


	//----- nvinfo : EIATTR_MERCURY_ISA_VERSION
	.align		4
        /*0074*/ 	.byte	0x03, 0x5f
        /*0076*/ 	.short	0x0101


	//----- nvinfo : EIATTR_VRC_CTA_INIT_COUNT
	.align		4
        /*0078*/ 	.byte	0x02, 0x4a
	.zero		1
	.zero		1


	//----- nvinfo : EIATTR_EXIT_INSTR_OFFSETS
	.align		4
        /*007c*/ 	.byte	0x04, 0x1c
        /*007e*/ 	.short	(.L_54 - .L_53)


	//   ....[0]....
.L_53:
        /*0080*/ 	.word	0x000003f0


	//   ....[1]....
        /*0084*/ 	.word	0x000013a0


	//----- nvinfo : EIATTR_CRS_STACK_SIZE
	.align		4
.L_54:
        /*0088*/ 	.byte	0x04, 0x1e
        /*008a*/ 	.short	(.L_56 - .L_55)
.L_55:
        /*008c*/ 	.word	0x00000000


	//----- nvinfo : EIATTR_CBANK_PARAM_SIZE
	.align		4
.L_56:
        /*0090*/ 	.byte	0x03, 0x19
        /*0092*/ 	.short	0x0028


	//----- nvinfo : EIATTR_PARAM_CBANK
	.align		4
        /*0094*/ 	.byte	0x04, 0x0a
        /*0096*/ 	.short	(.L_58 - .L_57)
	.align		4
.L_57:
        /*0098*/ 	.word	index@(.nv.constant0._Z14blurImgKernel2P6uchar3iiPfiS0_)
        /*009c*/ 	.short	0x0380
        /*009e*/ 	.short	0x0028


	//----- nvinfo : EIATTR_SW_WAR
	.align		4
.L_58:
        /*00a0*/ 	.byte	0x04, 0x36
        /*00a2*/ 	.short	(.L_60 - .L_59)
.L_59:
        /*00a4*/ 	.word	0x00000008
.L_60:


//--------------------- .nv.info._Z14blurImgKernel1P6uchar3iiPfiS0_ --------------------------
	.section	.nv.info._Z14blurImgKernel1P6uchar3iiPfiS0_,"",@"SHT_CUDA_INFO"
	.sectionflags	@""
	.align	4


	//----- nvinfo : EIATTR_CUDA_API_VERSION
	.align		4
        /*0000*/ 	.byte	0x04, 0x37
        /*0002*/ 	.short	(.L_62 - .L_61)
.L_61:
        /*0004*/ 	.word	0x00000082


	//----- nvinfo : EIATTR_KPARAM_INFO
	.align		4
.L_62:
        /*0008*/ 	.byte	0x04, 0x17
        /*000a*/ 	.short	(.L_64 - .L_63)
.L_63:
        /*000c*/ 	.word	0x00000000
        /*0010*/ 	.short	0x0005
        /*0012*/ 	.short	0x0020
        /*0014*/ 	.byte	0x00, 0xf5, 0x21, 0x00


	//----- nvinfo : EIATTR_KPARAM_INFO
	.align		4
.L_64:
        /*0018*/ 	.byte	0x04, 0x17
        /*001a*/ 	.short	(.L_66 - .L_65)
.L_65:
        /*001c*/ 	.word	0x00000000
        /*0020*/ 	.short	0x0004
        /*0022*/ 	.short	0x0018
        /*0024*/ 	.byte	0x00, 0xf0, 0x11, 0x00


	//----- nvinfo : EIATTR_KPARAM_INFO
	.align		4
.L_66:
        /*0028*/ 	.byte	0x04, 0x17
        /*002a*/ 	.short	(.L_68 - .L_67)
.L_67:
        /*002c*/ 	.word	0x00000000
        /*0030*/ 	.short	0x0003
        /*0032*/ 	.short	0x0010
        /*0034*/ 	.byte	0x00, 0xf5, 0x21, 0x00


	//----- nvinfo : EIATTR_KPARAM_INFO
	.align		4
.L_68:
        /*0038*/ 	.byte	0x04, 0x17
        /*003a*/ 	.short	(.L_70 - .L_69)
.L_69:
        /*003c*/ 	.word	0x00000000
        /*0040*/ 	.short	0x0002
        /*0042*/ 	.short	0x000c
        /*0044*/ 	.byte	0x00, 0xf0, 0x11, 0x00


	//----- nvinfo : EIATTR_KPARAM_INFO
	.align		4
.L_70:
        /*0048*/ 	.byte	0x04, 0x17
        /*004a*/ 	.short	(.L_72 - .L_71)
.L_71:
        /*004c*/ 	.word	0x00000000
        /*0050*/ 	.short	0x0001
        /*0052*/ 	.short	0x0008
        /*0054*/ 	.byte	0x00, 0xf0, 0x11, 0x00


	//----- nvinfo : EIATTR_KPARAM_INFO
	.align		4
.L_72:
        /*0058*/ 	.byte	0x04, 0x17
        /*005a*/ 	.short	(.L_74 - .L_73)
.L_73:
        /*005c*/ 	.word	0x00000000
        /*0060*/ 	.short	0x0000
        /*0062*/ 	.short	0x0000
        /*0064*/ 	.byte	0x00, 0xf5, 0x21, 0x00


	//----- nvinfo : EIATTR_SPARSE_MMA_MASK
	.align		4
.L_74:
        /*0068*/ 	.byte	0x03, 0x50
        /*006a*/ 	.short	0x0000


	//----- nvinfo : EIATTR_MAXREG_COUNT
	.align		4
        /*006c*/ 	.byte	0x03, 0x1b
        /*006e*/ 	.short	0x00ff


	//----- nvinfo : EIATTR_MERCURY_ISA_VERSION
	.align		4
        /*0070*/ 	.byte	0x03, 0x5f
        /*0072*/ 	.short	0x0101


	//----- nvinfo : EIATTR_VRC_CTA_INIT_COUNT
	.align		4
        /*0074*/ 	.byte	0x02, 0x4a
	.zero		1
	.zero		1


	//----- nvinfo : EIATTR_EXIT_INSTR_OFFSETS
	.align		4
        /*0078*/ 	.byte	0x04, 0x1c
        /*007a*/ 	.short	(.L_76 - .L_75)


	//   ....[0]....
.L_75:
        /*007c*/ 	.word	0x000000c0


	//   ....[1]....
        /*0080*/ 	.word	0x00001280


	//----- nvinfo : EIATTR_CBANK_PARAM_SIZE
	.align		4
.L_76:
        /*0084*/ 	.byte	0x03, 0x19
        /*0086*/ 	.short	0x0028


	//----- nvinfo : EIATTR_PARAM_CBANK
	.align		4
        /*0088*/ 	.byte	0x04, 0x0a
        /*008a*/ 	.short	(.L_78 - .L_77)
	.align		4
.L_77:
        /*008c*/ 	.word	index@(.nv.constant0._Z14blurImgKernel1P6uchar3iiPfiS0_)
        /*0090*/ 	.short	0x0380
        /*0092*/ 	.short	0x0028


	//----- nvinfo : EIATTR_SW_WAR
	.align		4
.L_78:
        /*0094*/ 	.byte	0x04, 0x36
        /*0096*/ 	.short	(.L_80 - .L_79)
.L_79:
        /*0098*/ 	.word	0x00000008
.L_80:


//--------------------- .nv.callgraph             --------------------------
	.section	.nv.callgraph,"",@"SHT_CUDA_CALLGRAPH"
	.align	4
	.sectionentsize	8
	.align		4
        /*0000*/ 	.word	0x00000000
	.align		4
        /*0004*/ 	.word	0xffffffff
	.align		4
        /*0008*/ 	.word	0x00000000
	.align		4
        /*000c*/ 	.word	0xfffffffe
	.align		4
        /*0010*/ 	.word	0x00000000
	.align		4
        /*0014*/ 	.word	0xfffffffd
	.align		4
        /*0018*/ 	.word	0x00000000
	.align		4
        /*001c*/ 	.word	0xfffffffc


//--------------------- .nv.constant3             --------------------------
	.section	.nv.constant3,"a",@progbits
	.align	4
.nv.constant3:
	.type		dc_filter,@object
	.size		dc_filter,(.L_0 - dc_filter)
dc_filter:
	.zero		324
.L_0:


//--------------------- .text._Z14blurImgKernel3P6uchar3iiiS0_ --------------------------
	.section	.text._Z14blurImgKernel3P6uchar3iiiS0_,"ax",@progbits
	.align	128
        .global         _Z14blurImgKernel3P6uchar3iiiS0_
        .type           _Z14blurImgKernel3P6uchar3iiiS0_,@function
        .size           _Z14blurImgKernel3P6uchar3iiiS0_,(.L_x_36 - _Z14blurImgKernel3P6uchar3iiiS0_)
        .other          _Z14blurImgKernel3P6uchar3iiiS0_,@"STO_CUDA_ENTRY STV_DEFAULT"
_Z14blurImgKernel3P6uchar3iiiS0_:
.text._Z14blurImgKernel3P6uchar3iiiS0_:
[----:B------:R-:W-:Y:S01]  /*0000*/  LDC R1, c[0x0][0x37c] ;  /* 0x0000df00ff017b82 */ /* 0x000fe20000000800 */
[----:B------:R-:W0:Y:S01]  /*0010*/  S2R R0, SR_TID.Y ;  /* 0x0000000000007919 */ /* 0x000e220000002200 */
[----:B------:R-:W1:Y:S06]  /*0020*/  LDCU UR4, c[0x0][0x360] ;  /* 0x00006c00ff0477ac */ /* 0x000e6c0008000800 */
[----:B------:R-:W1:Y:S01]  /*0030*/  LDC R4, c[0x0][0x390] ;  /* 0x0000e400ff047b82 */ /* 0x000e620000000800 */
[----:B------:R-:W-:Y:S01]  /*0040*/  BSSY.RECONVERGENT B0, `(.L_x_0) ;  /* 0x0000032000007945 */ /* 0x000fe20003800200 */
[----:B------:R-:W2:Y:S01]  /*0050*/  LDCU.64 UR12, c[0x0][0x358] ;  /* 0x00006b00ff0c77ac */ /* 0x000ea20008000a00 */
[----:B------:R-:W3:Y:S05]  /*0060*/  LDCU UR6, c[0x0][0x388] ;  /* 0x00007100ff0677ac */ /* 0x000eea0008000800 */
[----:B------:R-:W4:Y:S01]  /*0070*/  LDC R11, c[0x0][0x364] ;  /* 0x0000d900ff0b7b82 */ /* 0x000f220000000800 */
[----:B-1----:R-:W-:-:S04]  /*0080*/  VIADD R7, R4, UR4 ;  /* 0x0000000404077c36 */ /* 0x002fc80008000000 */
[----:B------:R-:W-:Y:S01]  /*0090*/  VIADD R2, R7, 0xffffffff ;  /* 0xffffffff07027836 */ /* 0x000fe20000000000 */
[----:B----4-:R-:W-:-:S04]  /*00a0*/  IADD3 R3, PT, PT, R11, -0x1, R4 ;  /* 0xffffffff0b037810 */ /* 0x010fc80007ffe004 */
[----:B0-----:R-:W-:-:S13]  /*00b0*/  ISETP.GE.AND P0, PT, R0, R3, PT ;  /* 0x000000030000720c */ /* 0x001fda0003f06270 */
[----:B--23--:R-:W-:Y:S05]  /*00c0*/  @P0 BRA `(.L_x_1) ;  /* 0x0000000000a40947 */ /* 0x00cfea0003800000 */
[----:B------:R-:W0:Y:S01]  /*00d0*/  S2R R5, SR_CTAID.X ;  /* 0x0000000000057919 */ /* 0x000e220000002500 */
[----:B------:R-:W1:Y:S01]  /*00e0*/  LDC.64 R8, c[0x0][0x388] ;  /* 0x0000e200ff087b82 */ /* 0x000e620000000a00 */
[----:B------:R-:W-:Y:S01]  /*00f0*/  LEA.HI R4, R4, R4, RZ, 0x1 ;  /* 0x0000000404047211 */ /* 0x000fe200078f08ff */
[----:B------:R-:W-:Y:S01]  /*0100*/  IMAD.MOV.U32 R6, RZ, RZ, R0 ;  /* 0x000000ffff067224 */ /* 0x000fe200078e0000 */
[----:B------:R-:W2:Y:S02]  /*0110*/  S2R R13, SR_TID.X ;  /* 0x00000000000d7919 */ /* 0x000ea40000002100 */
[----:B------:R-:W-:-:S03]  /*0120*/  SHF.R.S32.HI R4, RZ, 0x1, R4 ;  /* 0x00000001ff047819 */ /* 0x000fc60000011404 */
[----:B------:R-:W3:Y:S01]  /*0130*/  S2UR UR5, SR_CTAID.Y ;  /* 0x00000000000579c3 */ /* 0x000ee20000002600 */
[----:B-1----:R-:W-:Y:S01]  /*0140*/  VIADD R12, R9, 0xffffffff ;  /* 0xffffffff090c7836 */ /* 0x002fe20000000000 */
[----:B------:R-:W-:Y:S01]  /*0150*/  IADD3 R10, PT, PT, R8, -0x1, RZ ;  /* 0xffffffff080a7810 */ /* 0x000fe20007ffe0ff */
[--C-:B0-----:R-:W-:Y:S02]  /*0160*/  IMAD R14, R5, UR4, -R4.reuse ;  /* 0x00000004050e7c24 */ /* 0x101fe4000f8e0a04 */
[----:B--23--:R-:W-:-:S07]  /*0170*/  IMAD R15, R11, UR5, -R4 ;  /* 0x000000050b0f7c24 */ /* 0x00cfce000f8e0a04 */
.L_x_5:
[----:B------:R-:W-:Y:S01]  /*0180*/  ISETP.GE.AND P0, PT, R13, R2, PT ;  /* 0x000000020d00720c */ /* 0x000fe20003f06270 */
[----:B------:R-:W-:-:S12]  /*0190*/  BSSY.RECONVERGENT B1, `(.L_x_2) ;  /* 0x0000019000017945 */ /* 0x000fd80003800200 */
[----:B0-----:R-:W-:Y:S05]  /*01a0*/  @P0 BRA `(.L_x_3) ;  /* 0x00000000005c0947 */ /* 0x001fea0003800000 */
[----:B------:R-:W0:Y:S01]  /*01b0*/  S2R R19, SR_CgaCtaId ;  /* 0x0000000000137919 */ /* 0x000e220000008800 */
[----:B------:R-:W1:Y:S01]  /*01c0*/  LDC.64 R4, c[0x0][0x380] ;  /* 0x0000e000ff047b82 */ /* 0x000e620000000a00 */
[----:B------:R-:W-:Y:S01]  /*01d0*/  MOV R8, 0x400 ;  /* 0x0000040000087802 */ /* 0x000fe20000000f00 */
[-C--:B------:R-:W-:Y:S01]  /*01e0*/  IMAD R20, R2, R6.reuse, RZ ;  /* 0x0000000602147224 */ /* 0x080fe200078e02ff */
[----:B------:R-:W-:Y:S01]  /*01f0*/  VIADDMNMX R9, R15, R6, RZ, !PT ;  /* 0x000000060f097246 */ /* 0x000fe200078001ff */
[----:B------:R-:W-:-:S03]  /*0200*/  IMAD.MOV.U32 R17, RZ, RZ, R13 ;  /* 0x000000ffff117224 */ /* 0x000fc600078e000d */
[----:B------:R-:W-:Y:S02]  /*0210*/  VIMNMX R18, PT, PT, R12, R9, PT ;  /* 0x000000090c127248 */ /* 0x000fe40003fe0100 */
[----:B0-----:R-:W-:-:S07]  /*0220*/  LEA R19, R19, R8, 0x18 ;  /* 0x0000000813137211 */ /* 0x001fce00078ec0ff */
.L_x_4:
[----:B------:R-:W-:-:S04]  /*0230*/  VIADDMNMX R9, R14, R17, RZ, !PT ;  /* 0x000000110e097246 */ /* 0x000fc800078001ff */
[----:B------:R-:W-:-:S05]  /*0240*/  VIMNMX R9, PT, PT, R10, R9, PT ;  /* 0x000000090a097248 */ /* 0x000fca0003fe0100 */
[----:B------:R-:W-:-:S04]  /*0250*/  IMAD R9, R18, UR6, R9 ;  /* 0x0000000612097c24 */ /* 0x000fc8000f8e0209 */
[----:B-1----:R-:W-:-:S05]  /*0260*/  IMAD.WIDE R8, R9, 0x3, R4 ;  /* 0x0000000309087825 */ /* 0x002fca00078e0204 */
[----:B0-----:R-:W2:Y:S04]  /*0270*/  LDG.E.U8 R21, desc[UR12][R8.64] ;  /* 0x0000000c08157981 */ /* 0x001ea8000c1e1100 */
[----:B------:R-:W3:Y:S04]  /*0280*/  LDG.E.U8 R23, desc[UR12][R8.64+0x1] ;  /* 0x0000010c08177981 */ /* 0x000ee8000c1e1100 */
[----:B------:R-:W4:Y:S01]  /*0290*/  LDG.E.U8 R25, desc[UR12][R8.64+0x2] ;  /* 0x0000020c08197981 */ /* 0x000f22000c1e1100 */
[----:B------:R-:W-:Y:S01]  /*02a0*/  IADD3 R16, PT, PT, R20, R17, RZ ;  /* 0x0000001114107210 */ /* 0x000fe20007ffe0ff */
[----:B------:R-:W-:-:S04]  /*02b0*/  VIADD R17, R17, UR4 ;  /* 0x0000000411117c36 */ /* 0x000fc80008000000 */
[----:B------:R-:W-:Y:S01]  /*02c0*/  IMAD R16, R16, 0x3, R19 ;  /* 0x0000000310107824 */ /* 0x000fe200078e0213 */
[----:B------:R-:W-:-:S04]  /*02d0*/  ISETP.GE.AND P0, PT, R17, R2, PT ;  /* 0x000000021100720c */ /* 0x000fc80003f06270 */
[----:B--2---:R0:W-:Y:S04]  /*02e0*/  STS.U8 [R16], R21 ;  /* 0x0000001510007388 */ /* 0x0041e80000000000 */
[----:B---3--:R0:W-:Y:S04]  /*02f0*/  STS.U8 [R16+0x1], R23 ;  /* 0x0000011710007388 */ /* 0x0081e80000000000 */
[----:B----4-:R0:W-:Y:S01]  /*0300*/  STS.U8 [R16+0x2], R25 ;  /* 0x0000021910007388 */ /* 0x0101e20000000000 */
[----:B------:R-:W-:Y:S05]  /*0310*/  @!P0 BRA `(.L_x_4) ;  /* 0xfffffffc00c48947 */ /* 0x000fea000383ffff */
.L_x_3:
[----:B------:R-:W-:Y:S05]  /*0320*/  BSYNC.RECONVERGENT B1 ;  /* 0x0000000000017941 */ /* 0x000fea0003800200 */
.L_x_2:
[----:B------:R-:W-:-:S05]  /*0330*/  IMAD.IADD R6, R11, 0x1, R6 ;  /* 0x000000010b067824 */ /* 0x000fca00078e0206 */
[----:B------:R-:W-:-:S13]  /*0340*/  ISETP.GE.AND P0, PT, R6, R3, PT ;  /* 0x000000030600720c */ /* 0x000fda0003f06270 */
[----:B------:R-:W-:Y:S05]  /*0350*/  @!P0 BRA `(.L_x_5) ;  /* 0xfffffffc00888947 */ /* 0x000fea000383ffff */
.L_x_1:
[----:B------:R-:W-:Y:S05]  /*0360*/  BSYNC.RECONVERGENT B0 ;  /* 0x0000000000007941 */ /* 0x000fea0003800200 */
.L_x_0:
[----:B------:R-:W1:Y:S01]  /*0370*/  S2R R6, SR_CTAID.X ;  /* 0x0000000000067919 */ /* 0x000e620000002500 */
[----:B------:R-:W2:Y:S01]  /*0380*/  S2UR UR5, SR_CTAID.Y ;  /* 0x00000000000579c3 */ /* 0x000ea20000002600 */
[----:B------:R-:W3:Y:S01]  /*0390*/  LDCU.64 UR8, c[0x0][0x388] ;  /* 0x00007100ff0877ac */ /* 0x000ee20008000a00 */
[----:B------:R-:W1:Y:S01]  /*03a0*/  S2R R3, SR_TID.X ;  /* 0x0000000000037919 */ /* 0x000e620000002100 */
[----:B--2---:R-:W-:-:S05]  /*03b0*/  IMAD R4, R11, UR5, R0 ;  /* 0x000000050b047c24 */ /* 0x004fca000f8e0200 */
[----:B------:R-:W-:Y:S01]  /*03c0*/  BAR.SYNC.DEFER_BLOCKING 0x0 ;  /* 0x0000000000007b1d */ /* 0x000fe20000010000 */
[----:B---3--:R-:W-:Y:S01]  /*03d0*/  ISETP.GE.AND P0, PT, R4, UR9, PT ;  /* 0x0000000904007c0c */ /* 0x008fe2000bf06270 */
[----:B-1----:R-:W-:-:S05]  /*03e0*/  IMAD R5, R6, UR4, R3 ;  /* 0x0000000406057c24 */ /* 0x002fca000f8e0203 */
[----:B------:R-:W-:-:S13]  /*03f0*/  ISETP.GE.OR P0, PT, R5, UR8, P0 ;  /* 0x0000000805007c0c */ /* 0x000fda0008706670 */
[----:B------:R-:W-:Y:S05]  /*0400*/  @P0 EXIT ;  /* 0x000000000000094d */ /* 0x000fea0003800000 */
[----:B------:R-:W1:Y:S01]  /*0410*/  LDCU UR6, c[0x0][0x390] ;  /* 0x00007200ff0677ac */ /* 0x000e620008000800 */
[----:B------:R-:W-:Y:S01]  /*0420*/  HFMA2 R15, -RZ, RZ, 0, 0 ;  /* 0x00000000ff0f7431 */ /* 0x000fe200000001ff */
[----:B0-----:R-:W-:Y:S01]  /*0430*/  CS2R R16, SRZ ;  /* 0x0000000000107805 */ /* 0x001fe2000001ff00 */
[----:B-1----:R-:W-:-:S09]  /*0440*/  UISETP.GE.AND UP0, UPT, UR6, 0x1, UPT ;  /* 0x000000010600788c */ /* 0x002fd2000bf06270 */
[----:B------:R-:W-:Y:S05]  /*0450*/  BRA.U !UP0, `(.L_x_6) ;  /* 0x0000000d08787547 */ /* 0x000fea000b800000 */
[----:B------:R-:W0:Y:S01]  /*0460*/  S2R R9, SR_CgaCtaId ;  /* 0x0000000000097919 */ /* 0x000e220000008800 */
[----:B------:R-:W-:Y:S01]  /*0470*/  MOV R8, 0x400 ;  /* 0x0000040000087802 */ /* 0x000fe20000000f00 */
[----:B------:R-:W-:Y:S01]  /*0480*/  ULOP3.LUT UR11, UR6, 0x7, URZ, 0xc0, !UPT ;  /* 0x00000007060b7892 */ /* 0x000fe2000f8ec0ff */
[----:B------:R-:W-:Y:S01]  /*0490*/  IMAD.MOV.U32 R6, RZ, RZ, 0x3 ;  /* 0x00000003ff067424 */ /* 0x000fe200078e00ff */
[----:B------:R-:W-:Y:S01]  /*04a0*/  ULOP3.LUT UR14, UR6, 0x3, URZ, 0xc0, !UPT ;  /* 0x00000003060e7892 */ /* 0x000fe2000f8ec0ff */
[----:B------:R-:W-:Y:S01]  /*04b0*/  IMAD.MOV.U32 R15, RZ, RZ, RZ ;  /* 0x000000ffff0f7224 */ /* 0x000fe200078e00ff */
[----:B------:R-:W-:Y:S01]  /*04c0*/  UIADD3 UR4, UPT, UPT, UR11, -0x1, URZ ;  /* 0xffffffff0b047890 */ /* 0x000fe2000fffe0ff */
[----:B------:R-:W-:Y:S01]  /*04d0*/  IMAD R7, R7, R6, -0x3 ;  /* 0xfffffffd07077424 */ /* 0x000fe200078e0206 */
[----:B------:R-:W-:Y:S01]  /*04e0*/  ULOP3.LUT UR6, UR6, 0x7ffffff8, URZ, 0xc0, !UPT ;  /* 0x7ffffff806067892 */ /* 0x000fe2000f8ec0ff */
[----:B------:R-:W-:Y:S01]  /*04f0*/  CS2R R16, SRZ ;  /* 0x0000000000107805 */ /* 0x000fe2000001ff00 */
[----:B------:R-:W-:-:S02]  /*0500*/  UISETP.GE.U32.AND UP0, UPT, UR4, 0x3, UPT ;  /* 0x000000030400788c */ /* 0x000fc4000bf06070 */
[----:B------:R-:W-:Y:S01]  /*0510*/  UIADD3 UR9, UPT, UPT, -UR6, URZ, URZ ;  /* 0x000000ff06097290 */ /* 0x000fe2000fffe1ff */
[----:B------:R-:W-:Y:S01]  /*0520*/  UMOV UR4, URZ ;  /* 0x000000ff00047c82 */ /* 0x000fe20008000000 */
[----:B0-----:R-:W-:-:S05]  /*0530*/  LEA R8, R9, R8, 0x18 ;  /* 0x0000000809087211 */ /* 0x001fca00078ec0ff */
[----:B------:R-:W-:-:S05]  /*0540*/  IMAD R8, R3, 0x3, R8 ;  /* 0x0000000303087824 */ /* 0x000fca00078e0208 */
[----:B------:R-:W-:-:S07]  /*0550*/  IADD3 R8, PT, PT, R8, 0xb, RZ ;  /* 0x0000000b08087810 */ /* 0x000fce0007ffe0ff */
.L_x_12:
[----:B------:R-:W0:Y:S01]  /*0560*/  LDCU UR17, c[0x0][0x390] ;  /* 0x00007200ff1177ac */ /* 0x000e220008000800 */
[----:B------:R-:W-:Y:S01]  /*0570*/  VIADD R6, R0, UR4 ;  /* 0x0000000400067c36 */ /* 0x000fe20008000000 */
[----:B------:R-:W-:-:S03]  /*0580*/  UMOV UR5, URZ ;  /* 0x000000ff00057c82 */ /* 0x000fc60008000000 */
[----:B------:R-:W-:Y:S01]  /*0590*/  IMAD R9, R2, R6, R3 ;  /* 0x0000000602097224 */ /* 0x000fe200078e0203 */
[----:B0-----:R-:W-:Y:S02]  /*05a0*/  UISETP.GE.U32.AND UP2, UPT, UR17, 0x8, UPT ;  /* 0x000000081100788c */ /* 0x001fe4000bf46070 */
[----:B------:R-:W-:Y:S02]  /*05b0*/  UIMAD UR10, UR4, UR17, URZ ;  /* 0x00000011040a72a4 */ /* 0x000fe4000f8e02ff */
[----:B------:R-:W-:-:S04]  /*05c0*/  UIADD3 UR4, UPT, UPT, UR4, 0x1, URZ ;  /* 0x0000000104047890 */ /* 0x000fc8000fffe0ff */
[----:B------:R-:W-:Y:S01]  /*05d0*/  UISETP.NE.AND UP1, UPT, UR4, UR17, UPT ;  /* 0x000000110400728c */ /* 0x000fe2000bf25270 */
[----:B------:R-:W-:Y:S10]  /*05e0*/  BRA.U !UP2, `(.L_x_7) ;  /* 0x000000050a687547 */ /* 0x000ff4000b800000 */
[----:B------:R-:W-:Y:S01]  /*05f0*/  IMAD R6, R7, R6, R8 ;  /* 0x0000000607067224 */ /* 0x000fe200078e0208 */
[----:B------:R-:W-:Y:S01]  /*0600*/  UMOV UR7, 0x10 ;  /* 0x0000001000077882 */ /* 0x000fe20000000000 */
[----:B------:R-:W-:Y:S01]  /*0610*/  UMOV UR5, UR9 ;  /* 0x0000000900057c82 */ /* 0x000fe20008000000 */
[----:B------:R-:W-:-:S12]  /*0620*/  UIMAD UR7, UR10, 0x4, UR7 ;  /* 0x000000040a0778a4 */ /* 0x000fd8000f8e0207 */
.L_x_8:
[----:B------:R-:W0:Y:S01]  /*0630*/  LDS.U8 R11, [R6+-0xb] ;  /* 0xfffff500060b7984 */ /* 0x000e220000000000 */
[----:B------:R-:W1:Y:S03]  /*0640*/  LDCU UR8, c[0x3][UR7+-0x10] ;  /* 0x00fffe00070877ac */ /* 0x000e660008000800 */
[----:B------:R-:W2:Y:S01]  /*0650*/  LDS.U8 R12, [R6+-0xa] ;  /* 0xfffff600060c7984 */ /* 0x000ea20000000000 */
[----:B------:R-:W3:Y:S03]  /*0660*/  LDCU UR15, c[0x3][UR7+-0xc] ;  /* 0x00fffe80070f77ac */ /* 0x000ee60008000800 */
[----:B------:R-:W4:Y:S01]  /*0670*/  LDS.U8 R22, [R6+-0x9] ;  /* 0xfffff70006167984 */ /* 0x000f220000000000 */
[----:B------:R-:W5:Y:S03]  /*0680*/  LDCU UR16, c[0x3][UR7+-0x8] ;  /* 0x00ffff00071077ac */ /* 0x000f660008000800 */
[----:B------:R-:W3:Y:S01]  /*0690*/  LDS.U8 R21, [R6+-0x8] ;  /* 0xfffff80006157984 */ /* 0x000ee20000000000 */
[----:B------:R-:W-:-:S03]  /*06a0*/  UIADD3 UR5, UPT, UPT, UR5, 0x8, URZ ;  /* 0x0000000805057890 */ /* 0x000fc6000fffe0ff */
[----:B------:R-:W5:Y:S01]  /*06b0*/  LDS.U8 R19, [R6+-0x6] ;  /* 0xfffffa0006137984 */ /* 0x000f620000000000 */
[----:B------:R-:W-:-:S03]  /*06c0*/  UISETP.NE.AND UP2, UPT, UR5, URZ, UPT ;  /* 0x000000ff0500728c */ /* 0x000fc6000bf45270 */
[----:B------:R-:W5:Y:S04]  /*06d0*/  LDS.U8 R20, [R6+-0x5] ;  /* 0xfffffb0006147984 */ /* 0x000f680000000000 */
[----:B------:R-:W5:Y:S04]  /*06e0*/  LDS.U8 R18, [R6+-0x7] ;  /* 0xfffff90006127984 */ /* 0x000f680000000000 */
[----:B------:R-:W5:Y:S04]  /*06f0*/  LDS.U8 R14, [R6+-0x4] ;  /* 0xfffffc00060e7984 */ /* 0x000f680000000000 */
[----:B------:R-:W5:Y:S04]  /*0700*/  LDS.U8 R13, [R6+-0x3] ;  /* 0xfffffd00060d7984 */ /* 0x000f680000000000 */
[----:B------:R-:W5:Y:S01]  /*0710*/  LDS.U8 R10, [R6+-0x2] ;  /* 0xfffffe00060a7984 */ /* 0x000f620000000000 */
[----:B0-----:R-:W-:-:S03]  /*0720*/  I2FP.F32.U32 R24, R11 ;  /* 0x0000000b00187245 */ /* 0x001fc60000201000 */
[----:B------:R-:W0:Y:S01]  /*0730*/  LDS.U8 R11, [R6+-0x1] ;  /* 0xffffff00060b7984 */ /* 0x000e220000000000 */
[----:B--2---:R-:W-:Y:S01]  /*0740*/  I2FP.F32.U32 R25, R12 ;  /* 0x0000000c00197245 */ /* 0x004fe20000201000 */
[----:B-1----:R-:W-:Y:S02]  /*0750*/  FFMA R23, R24, UR8, R17 ;  /* 0x0000000818177c23 */ /* 0x002fe40008000011 */
[----:B------:R-:W1:Y:S01]  /*0760*/  LDS.U8 R12, [R6] ;  /* 0x00000000060c7984 */ /* 0x000e620000000000 */
[----:B----4-:R-:W-:Y:S01]  /*0770*/  I2FP.F32.U32 R26, R22 ;  /* 0x00000016001a7245 */ /* 0x010fe20000201000 */
[----:B------:R-:W-:Y:S02]  /*0780*/  FFMA R22, R25, UR8, R16 ;  /* 0x0000000819167c23 */ /* 0x000fe40008000010 */
[----:B------:R-:W2:Y:S02]  /*0790*/  LDS.U8 R17, [R6+0x3] ;  /* 0x0000030006117984 */ /* 0x000ea40000000000 */
[----:B------:R-:W-:Y:S01]  /*07a0*/  FFMA R24, R26, UR8, R15 ;  /* 0x000000081a187c23 */ /* 0x000fe2000800000f */
[----:B------:R-:W4:Y:S01]  /*07b0*/  LDCU UR8, c[0x3][UR7+-0x4] ;  /* 0x00ffff80070877ac */ /* 0x000f220008000800 */
[----:B------:R-:W2:Y:S01]  /*07c0*/  LDS.U8 R16, [R6+0x1] ;  /* 0x0000010006107984 */ /* 0x000ea20000000000 */
[----:B---3--:R-:W-:-:S02]  /*07d0*/  I2FP.F32.U32 R26, R21 ;  /* 0x00000015001a7245 */ /* 0x008fc40000201000 */
[----:B-----5:R-:W-:Y:S01]  /*07e0*/  I2FP.F32.U32 R19, R19 ;  /* 0x0000001300137245 */ /* 0x020fe20000201000 */
[----:B------:R-:W3:Y:S01]  /*07f0*/  LDS.U8 R15, [R6+0x2] ;  /* 0x00000200060f7984 */ /* 0x000ee20000000000 */
[----:B------:R-:W-:Y:S01]  /*0800*/  I2FP.F32.U32 R20, R20 ;  /* 0x0000001400147245 */ /* 0x000fe20000201000 */
[----:B------:R-:W-:Y:S02]  /*0810*/  FFMA R23, R26, UR15, R23 ;  /* 0x0000000f1a177c23 */ /* 0x000fe40008000017 */
[----:B------:R-:W-:Y:S01]  /*0820*/  FFMA R24, R19, UR15, R24 ;  /* 0x0000000f13187c23 */ /* 0x000fe20008000018 */
[----:B------:R-:W-:Y:S01]  /*0830*/  I2FP.F32.U32 R21, R18 ;  /* 0x0000001200157245 */ /* 0x000fe20000201000 */
[----:B------:R-:W-:Y:S01]  /*0840*/  FFMA R23, R20, UR16, R23 ;  /* 0x0000001014177c23 */ /* 0x000fe20008000017 */
[----:B------:R-:W5:Y:S01]  /*0850*/  LDS.U8 R18, [R6+0x4] ;  /* 0x0000040006127984 */ /* 0x000f620000000000 */
[----:B------:R-:W-:Y:S02]  /*0860*/  I2FP.F32.U32 R25, R14 ;  /* 0x0000000e00197245 */ /* 0x000fe40000201000 */
[----:B------:R-:W-:Y:S01]  /*0870*/  FFMA R22, R21, UR15, R22 ;  /* 0x0000000f15167c23 */ /* 0x000fe20008000016 */
[----:B------:R-:W5:Y:S01]  /*0880*/  LDS.U8 R19, [R6+0x5] ;  /* 0x0000050006137984 */ /* 0x000f620000000000 */
[----:B------:R-:W2:Y:S01]  /*0890*/  LDCU UR15, c[0x3][UR7] ;  /* 0x00c00000070f77ac */ /* 0x000ea20008000800 */
[----:B------:R-:W-:Y:S01]  /*08a0*/  I2FP.F32.U32 R13, R13 ;  /* 0x0000000d000d7245 */ /* 0x000fe20000201000 */
[----:B------:R-:W-:Y:S01]  /*08b0*/  FFMA R22, R25, UR16, R22 ;  /* 0x0000001019167c23 */ /* 0x000fe20008000016 */
[----:B------:R-:W5:Y:S01]  /*08c0*/  LDS.U8 R20, [R6+0x6] ;  /* 0x0000060006147984 */ /* 0x000f620000000000 */
[----:B------:R-:W-:-:S02]  /*08d0*/  I2FP.F32.U32 R26, R10 ;  /* 0x0000000a001a7245 */ /* 0x000fc40000201000 */
[----:B------:R-:W-:Y:S01]  /*08e0*/  FFMA R24, R13, UR16, R24 ;  /* 0x000000100d187c23 */ /* 0x000fe20008000018 */
[----:B------:R-:W5:Y:S01]  /*08f0*/  LDS.U8 R21, [R6+0x7] ;  /* 0x0000070006157984 */ /* 0x000f620000000000 */
[----:B------:R-:W5:Y:S01]  /*0900*/  LDCU UR16, c[0x3][UR7+0x4] ;  /* 0x00c00080071077ac */ /* 0x000f620008000800 */
[----:B----4-:R-:W-:Y:S02]  /*0910*/  FFMA R26, R26, UR8, R23 ;  /* 0x000000081a1a7c23 */ /* 0x010fe40008000017 */
[----:B------:R-:W4:Y:S01]  /*0920*/  LDS.U8 R14, [R6+0x8] ;  /* 0x00000800060e7984 */ /* 0x000f220000000000 */
[----:B0-----:R-:W-:-:S03]  /*0930*/  I2FP.F32.U32 R11, R11 ;  /* 0x0000000b000b7245 */ /* 0x001fc60000201000 */
[----:B------:R-:W0:Y:S01]  /*0940*/  LDS.U8 R10, [R6+0x9] ;  /* 0x00000900060a7984 */ /* 0x000e220000000000 */
[----:B-1----:R-:W-:Y:S01]  /*0950*/  I2FP.F32.U32 R27, R12 ;  /* 0x0000000c001b7245 */ /* 0x002fe20000201000 */
[----:B------:R-:W-:Y:S02]  /*0960*/  FFMA R22, R11, UR8, R22 ;  /* 0x000000080b167c23 */ /* 0x000fe40008000016 */
[----:B------:R-:W1:Y:S01]  /*0970*/  LDS.U8 R25, [R6+0xa] ;  /* 0x00000a0006197984 */ /* 0x000e620000000000 */
[----:B--2---:R-:W-:Y:S01]  /*0980*/  I2FP.F32.U32 R17, R17 ;  /* 0x0000001100117245 */ /* 0x004fe20000201000 */
[----:B------:R-:W-:Y:S01]  /*0990*/  FFMA R24, R27, UR8, R24 ;  /* 0x000000081b187c23 */ /* 0x000fe20008000018 */
[----:B------:R-:W2:Y:S01]  /*09a0*/  LDCU UR8, c[0x3][UR7+0x8] ;  /* 0x00c00100070877ac */ /* 0x000ea20008000800 */
[----:B------:R-:W1:Y:S01]  /*09b0*/  LDS.U8 R23, [R6+0xb] ;  /* 0x00000b0006177984 */ /* 0x000e620000000000 */
[----:B------:R-:W-:Y:S01]  /*09c0*/  I2FP.F32.U32 R11, R16 ;  /* 0x00000010000b7245 */ /* 0x000fe20000201000 */
[----:B------:R-:W-:-:S02]  /*09d0*/  FFMA R17, R17, UR15, R24 ;  /* 0x0000000f11117c23 */ /* 0x000fc40008000018 */
[----:B------:R5:W1:Y:S01]  /*09e0*/  LDS.U8 R13, [R6+0xc] ;  /* 0x00000c00060d7984 */ /* 0x000a620000000000 */
[----:B---3--:R-:W-:Y:S01]  /*09f0*/  I2FP.F32.U32 R15, R15 ;  /* 0x0000000f000f7245 */ /* 0x008fe20000201000 */
[----:B------:R-:W-:-:S04]  /*0a00*/  FFMA R11, R11, UR15, R26 ;  /* 0x0000000f0b0b7c23 */ /* 0x000fc8000800001a */
[----:B------:R-:W-:Y:S01]  /*0a10*/  FFMA R15, R15, UR15, R22 ;  /* 0x0000000f0f0f7c23 */ /* 0x000fe20008000016 */
[----:B------:R-:W3:Y:S01]  /*0a20*/  LDCU UR15, c[0x3][UR7+0xc] ;  /* 0x00c00180070f77ac */ /* 0x000ee20008000800 */
[----:B-----5:R-:W-:Y:S01]  /*0a30*/  I2FP.F32.U32 R18, R18 ;  /* 0x0000001200127245 */ /* 0x020fe20000201000 */
[----:B------:R-:W-:Y:S01]  /*0a40*/  VIADD R6, R6, 0x18 ;  /* 0x0000001806067836 */ /* 0x000fe20000000000 */
[----:B------:R-:W-:Y:S01]  /*0a50*/  UIADD3 UR7, UPT, UPT, UR7, 0x20, URZ ;  /* 0x0000002007077890 */ /* 0x000fe2000fffe0ff */
[----:B------:R-:W-:Y:S02]  /*0a60*/  I2FP.F32.U32 R12, R19 ;  /* 0x00000013000c7245 */ /* 0x000fe40000201000 */
[----:B------:R-:W-:Y:S01]  /*0a70*/  FFMA R11, R18, UR16, R11 ;  /* 0x00000010120b7c23 */ /* 0x000fe2000800000b */
[----:B------:R-:W-:Y:S02]  /*0a80*/  I2FP.F32.U32 R20, R20 ;  /* 0x0000001400147245 */ /* 0x000fe40000201000 */
[----:B------:R-:W-:Y:S01]  /*0a90*/  FFMA R12, R12, UR16, R15 ;  /* 0x000000100c0c7c23 */ /* 0x000fe2000800000f */
[----:B------:R-:W-:-:S02]  /*0aa0*/  I2FP.F32.U32 R16, R21 ;  /* 0x0000001500107245 */ /* 0x000fc40000201000 */
[----:B------:R-:W-:Y:S01]  /*0ab0*/  FFMA R17, R20, UR16, R17 ;  /* 0x0000001014117c23 */ /* 0x000fe20008000011 */
[----:B----4-:R-:W-:Y:S02]  /*0ac0*/  I2FP.F32.U32 R19, R14 ;  /* 0x0000000e00137245 */ /* 0x010fe40000201000 */
[----:B--2---:R-:W-:Y:S01]  /*0ad0*/  FFMA R11, R16, UR8, R11 ;  /* 0x00000008100b7c23 */ /* 0x004fe2000800000b */
[----:B0-----:R-:W-:Y:S02]  /*0ae0*/  I2FP.F32.U32 R10, R10 ;  /* 0x0000000a000a7245 */ /* 0x001fe40000201000 */
[----:B------:R-:W-:Y:S01]  /*0af0*/  FFMA R12, R19, UR8, R12 ;  /* 0x00000008130c7c23 */ /* 0x000fe2000800000c */
[----:B-1----:R-:W-:Y:S02]  /*0b00*/  I2FP.F32.U32 R14, R25 ;  /* 0x00000019000e7245 */ /* 0x002fe40000201000 */
[----:B------:R-:W-:Y:S01]  /*0b10*/  FFMA R10, R10, UR8, R17 ;  /* 0x000000080a0a7c23 */ /* 0x000fe20008000011 */
[----:B------:R-:W-:-:S02]  /*0b20*/  I2FP.F32.U32 R23, R23 ;  /* 0x0000001700177245 */ /* 0x000fc40000201000 */
[----:B---3--:R-:W-:Y:S01]  /*0b30*/  FFMA R17, R14, UR15, R11 ;  /* 0x0000000f0e117c23 */ /* 0x008fe2000800000b */
[----:B------:R-:W-:Y:S02]  /*0b40*/  I2FP.F32.U32 R13, R13 ;  /* 0x0000000d000d7245 */ /* 0x000fe40000201000 */
[----:B------:R-:W-:-:S03]  /*0b50*/  FFMA R16, R23, UR15, R12 ;  /* 0x0000000f17107c23 */ /* 0x000fc6000800000c */
[----:B------:R-:W-:Y:S01]  /*0b60*/  FFMA R15, R13, UR15, R10 ;  /* 0x0000000f0d0f7c23 */ /* 0x000fe2000800000a */
[----:B------:R-:W-:Y:S06]  /*0b70*/  BRA.U UP2, `(.L_x_8) ;  /* 0xfffffff902ac7547 */ /* 0x000fec000b83ffff */
[----:B------:R-:W-:-:S05]  /*0b80*/  UMOV UR5, UR6 ;  /* 0x0000000600057c82 */ /* 0x000fca0008000000 */
.L_x_7:
[----:B------:R-:W-:-:S09]  /*0b90*/  UISETP.NE.AND UP2, UPT, UR11, URZ, UPT ;  /* 0x000000ff0b00728c */ /* 0x000fd2000bf45270 */
[----:B------:R-:W-:Y:S05]  /*0ba0*/  BRA.U !UP2, `(.L_x_9) ;  /* 0x000000050aa07547 */ /* 0x000fea000b800000 */
[----:B------:R-:W-:Y:S01]  /*0bb0*/  UISETP.NE.AND UP2, UPT, UR14, URZ, UPT ;  /* 0x000000ff0e00728c */ /* 0x000fe2000bf45270 */
[----:B------:R-:W-:Y:S10]  /*0bc0*/  BRA.U !UP0, `(.L_x_10) ;  /* 0x0000000108c87547 */ /* 0x000ff4000b800000 */
[----:B------:R-:W0:Y:S01]  /*0bd0*/  S2R R11, SR_CgaCtaId ;  /* 0x00000000000b7919 */ /* 0x000e220000008800 */
[----:B------:R-:W-:Y:S01]  /*0be0*/  MOV R10, 0x400 ;  /* 0x00000400000a7802 */ /* 0x000fe20000000f00 */
[----:B------:R-:W-:Y:S02]  /*0bf0*/  UIADD3 UR7, UPT, UPT, UR10, UR5, URZ ;  /* 0x000000050a077290 */ /* 0x000fe4000fffe0ff */
[----:B------:R-:W-:Y:S01]  /*0c00*/  IADD3 R6, PT, PT, R9, UR5, RZ ;  /* 0x0000000509067c10 */ /* 0x000fe2000fffe0ff */
[----:B------:R-:W-:Y:S02]  /*0c10*/  UIADD3 UR8, UPT, UPT, UR10, UR5, URZ ;  /* 0x000000050a087290 */ /* 0x000fe4000fffe0ff */
[----:B------:R-:W-:Y:S02]  /*0c20*/  USHF.L.U32 UR7, UR7, 0x2, URZ ;  /* 0x0000000207077899 */ /* 0x000fe400080006ff */
[----:B------:R-:W-:Y:S02]  /*0c30*/  USHF.L.U32 UR8, UR8, 0x2, URZ ;  /* 0x0000000208087899 */ /* 0x000fe400080006ff */
[----:B------:R-:W-:-:S08]  /*0c40*/  UIADD3 UR5, UPT, UPT, UR5, 0x4, URZ ;  /* 0x0000000405057890 */ /* 0x000fd0000fffe0ff */
[----:B------:R-:W1:Y:S02]  /*0c50*/  LDCU UR7, c[0x3][UR7] ;  /* 0x00c00000070777ac */ /* 0x000e640008000800 */
[----:B------:R-:W2:Y:S01]  /*0c60*/  LDCU UR15, c[0x3][UR8+0x4] ;  /* 0x00c00080080f77ac */ /* 0x000ea20008000800 */
[----:B------:R-:W3:Y:S01]  /*0c70*/  LDCU UR16, c[0x3][UR8+0x8] ;  /* 0x00c00100081077ac */ /* 0x000ee20008000800 */
[----:B0-----:R-:W-:-:S05]  /*0c80*/  LEA R11, R11, R10, 0x18 ;  /* 0x0000000a0b0b7211 */ /* 0x001fca00078ec0ff */
[----:B------:R-:W-:-:S05]  /*0c90*/  IMAD R20, R6, 0x3, R11 ;  /* 0x0000000306147824 */ /* 0x000fca00078e020b */
[----:B------:R-:W0:Y:S04]  /*0ca0*/  LDS.U8 R21, [R20] ;  /* 0x0000000014157984 */ /* 0x000e280000000000 */
[----:B------:R-:W4:Y:S04]  /*0cb0*/  LDS.U8 R22, [R20+0x1] ;  /* 0x0000010014167984 */ /* 0x000f280000000000 */
[----:B------:R-:W5:Y:S04]  /*0cc0*/  LDS.U8 R23, [R20+0x2] ;  /* 0x0000020014177984 */ /* 0x000f680000000000 */
[----:B------:R-:W2:Y:S04]  /*0cd0*/  LDS.U8 R25, [R20+0x3] ;  /* 0x0000030014197984 */ /* 0x000ea80000000000 */
[----:B------:R-:W3:Y:S04]  /*0ce0*/  LDS.U8 R6, [R20+0x4] ;  /* 0x0000040014067984 */ /* 0x000ee80000000000 */
[----:B------:R-:W3:Y:S04]  /*0cf0*/  LDS.U8 R10, [R20+0x5] ;  /* 0x00000500140a7984 */ /* 0x000ee80000000000 */
[----:B------:R-:W3:Y:S04]  /*0d00*/  LDS.U8 R11, [R20+0x6] ;  /* 0x00000600140b7984 */ /* 0x000ee80000000000 */
[----:B------:R-:W3:Y:S04]  /*0d10*/  LDS.U8 R12, [R20+0x7] ;  /* 0x00000700140c7984 */ /* 0x000ee80000000000 */
[----:B------:R-:W3:Y:S04]  /*0d20*/  LDS.U8 R13, [R20+0x8] ;  /* 0x00000800140d7984 */ /* 0x000ee80000000000 */
[----:B------:R-:W3:Y:S04]  /*0d30*/  LDS.U8 R14, [R20+0x9] ;  /* 0x00000900140e7984 */ /* 0x000ee80000000000 */
[----:B------:R-:W3:Y:S01]  /*0d40*/  LDS.U8 R18, [R20+0xa] ;  /* 0x00000a0014127984 */ /* 0x000ee20000000000 */
[----:B0-----:R-:W-:-:S03]  /*0d50*/  I2FP.F32.U32 R24, R21 ;  /* 0x0000001500187245 */ /* 0x001fc60000201000 */
[----:B------:R-:W0:Y:S01]  /*0d60*/  LDS.U8 R19, [R20+0xb] ;  /* 0x00000b0014137984 */ /* 0x000e220000000000 */
[----:B----4-:R-:W-:Y:S01]  /*0d70*/  I2FP.F32.U32 R21, R22 ;  /* 0x0000001600157245 */ /* 0x010fe20000201000 */
[----:B-1----:R-:W-:Y:S01]  /*0d80*/  FFMA R24, R24, UR7, R17 ;  /* 0x0000000718187c23 */ /* 0x002fe20008000011 */
[----:B-----5:R-:W-:-:S03]  /*0d90*/  I2FP.F32.U32 R22, R23 ;  /* 0x0000001700167245 */ /* 0x020fc60000201000 */
[----:B------:R-:W-:Y:S01]  /*0da0*/  FFMA R21, R21, UR7, R16 ;  /* 0x0000000715157c23 */ /* 0x000fe20008000010 */
[----:B--2---:R-:W-:Y:S01]  /*0db0*/  I2FP.F32.U32 R25, R25 ;  /* 0x0000001900197245 */ /* 0x004fe20000201000 */
[----:B------:R-:W-:Y:S01]  /*0dc0*/  FFMA R22, R22, UR7, R15 ;  /* 0x0000000716167c23 */ /* 0x000fe2000800000f */
[----:B------:R-:W1:Y:S01]  /*0dd0*/  LDCU UR7, c[0x3][UR8+0xc] ;  /* 0x00c00180080777ac */ /* 0x000e620008000800 */
[----:B---3--:R-:W-:Y:S02]  /*0de0*/  I2FP.F32.U32 R6, R6 ;  /* 0x0000000600067245 */ /* 0x008fe40000201000 */
[----:B------:R-:W-:Y:S01]  /*0df0*/  FFMA R24, R25, UR15, R24 ;  /* 0x0000000f19187c23 */ /* 0x000fe20008000018 */
[----:B------:R-:W-:Y:S02]  /*0e00*/  I2FP.F32.U32 R15, R10 ;  /* 0x0000000a000f7245 */ /* 0x000fe40000201000 */
[----:B------:R-:W-:Y:S01]  /*0e10*/  FFMA R6, R6, UR15, R21 ;  /* 0x0000000f06067c23 */ /* 0x000fe20008000015 */
[----:B------:R-:W-:-:S02]  /*0e20*/  I2FP.F32.U32 R11, R11 ;  /* 0x0000000b000b7245 */ /* 0x000fc40000201000 */
[----:B------:R-:W-:Y:S01]  /*0e30*/  FFMA R15, R15, UR15, R22 ;  /* 0x0000000f0f0f7c23 */ /* 0x000fe20008000016 */
[----:B------:R-:W-:Y:S02]  /*0e40*/  I2FP.F32.U32 R17, R12 ;  /* 0x0000000c00117245 */ /* 0x000fe40000201000 */
[----:B------:R-:W-:Y:S01]  /*0e50*/  FFMA R11, R11, UR16, R24 ;  /* 0x000000100b0b7c23 */ /* 0x000fe20008000018 */
[----:B------:R-:W-:Y:S02]  /*0e60*/  I2FP.F32.U32 R10, R13 ;  /* 0x0000000d000a7245 */ /* 0x000fe40000201000 */
[----:B------:R-:W-:Y:S01]  /*0e70*/  FFMA R6, R17, UR16, R6 ;  /* 0x0000001011067c23 */ /* 0x000fe20008000006 */
[----:B------:R-:W-:Y:S02]  /*0e80*/  I2FP.F32.U32 R14, R14 ;  /* 0x0000000e000e7245 */ /* 0x000fe40000201000 */
[----:B------:R-:W-:Y:S01]  /*0e90*/  FFMA R15, R10, UR16, R15 ;  /* 0x000000100a0f7c23 */ /* 0x000fe2000800000f */
[----:B------:R-:W-:-:S02]  /*0ea0*/  I2FP.F32.U32 R13, R18 ;  /* 0x00000012000d7245 */ /* 0x000fc40000201000 */
[----:B-1----:R-:W-:Y:S01]  /*0eb0*/  FFMA R17, R14, UR7, R11 ;  /* 0x000000070e117c23 */ /* 0x002fe2000800000b */
[----:B0-----:R-:W-:Y:S02]  /*0ec0*/  I2FP.F32.U32 R12, R19 ;  /* 0x00000013000c7245 */ /* 0x001fe40000201000 */
[----:B------:R-:W-:-:S03]  /*0ed0*/  FFMA R16, R13, UR7, R6 ;  /* 0x000000070d107c23 */ /* 0x000fc60008000006 */
[----:B------:R-:W-:-:S07]  /*0ee0*/  FFMA R15, R12, UR7, R15 ;  /* 0x000000070c0f7c23 */ /* 0x000fce000800000f */
.L_x_10:
[----:B------:R-:W-:Y:S05]  /*0ef0*/  BRA.U !UP2, `(.L_x_9) ;  /* 0x000000010acc7547 */ /* 0x000fea000b800000 */
[----:B------:R-:W-:Y:S02]  /*0f00*/  UISETP.NE.AND UP2, UPT, UR14, 0x1, UPT ;  /* 0x000000010e00788c */ /* 0x000fe4000bf45270 */
[----:B------:R-:W-:-:S07]  /*0f10*/  ULOP3.LUT UP3, URZ, UR17, 0x1, URZ, 0xc0, !UPT ;  /* 0x0000000111ff7892 */ /* 0x000fce000f86c0ff */
[----:B------:R-:W-:Y:S05]  /*0f20*/  BRA.U !UP2, `(.L_x_11) ;  /* 0x000000010a787547 */ /* 0x000fea000b800000 */
[----:B------:R-:W0:Y:S01]  /*0f30*/  S2R R11, SR_CgaCtaId ;  /* 0x00000000000b7919 */ /* 0x000e220000008800 */
[----:B------:R-:W-:Y:S01]  /*0f40*/  MOV R10, 0x400 ;  /* 0x00000400000a7802 */ /* 0x000fe20000000f00 */
[----:B------:R-:W-:Y:S01]  /*0f50*/  VIADD R6, R9, UR5 ;  /* 0x0000000509067c36 */ /* 0x000fe20008000000 */
[----:B------:R-:W-:Y:S02]  /*0f60*/  UIADD3 UR7, UPT, UPT, UR10, UR5, URZ ;  /* 0x000000050a077290 */ /* 0x000fe4000fffe0ff */
[----:B------:R-:W-:Y:S02]  /*0f70*/  UIADD3 UR8, UPT, UPT, UR10, UR5, URZ ;  /* 0x000000050a087290 */ /* 0x000fe4000fffe0ff */
[----:B------:R-:W-:Y:S02]  /*0f80*/  USHF.L.U32 UR7, UR7, 0x2, URZ ;  /* 0x0000000207077899 */ /* 0x000fe400080006ff */
[----:B------:R-:W-:Y:S02]  /*0f90*/  USHF.L.U32 UR8, UR8, 0x2, URZ ;  /* 0x0000000208087899 */ /* 0x000fe400080006ff */
[----:B------:R-:W-:-:S08]  /*0fa0*/  UIADD3 UR5, UPT, UPT, UR5, 0x2, URZ ;  /* 0x0000000205057890 */ /* 0x000fd0000fffe0ff */
[----:B------:R-:W1:Y:S02]  /*0fb0*/  LDCU UR7, c[0x3][UR7] ;  /* 0x00c00000070777ac */ /* 0x000e640008000800 */
[----:B------:R-:W2:Y:S01]  /*0fc0*/  LDCU UR8, c[0x3][UR8+0x4] ;  /* 0x00c00080080877ac */ /* 0x000ea20008000800 */
[----:B0-----:R-:W-:-:S05]  /*0fd0*/  LEA R11, R11, R10, 0x18 ;  /* 0x0000000a0b0b7211 */ /* 0x001fca00078ec0ff */
[----:B------:R-:W-:-:S05]  /*0fe0*/  IMAD R6, R6, 0x3, R11 ;  /* 0x0000000306067824 */ /* 0x000fca00078e020b */
[----:B------:R-:W0:Y:S04]  /*0ff0*/  LDS.U8 R10, [R6] ;  /* 0x00000000060a7984 */ /* 0x000e280000000000 */
[----:B------:R-:W3:Y:S04]  /*1000*/  LDS.U8 R11, [R6+0x1] ;  /* 0x00000100060b7984 */ /* 0x000ee80000000000 */
[----:B------:R-:W4:Y:S04]  /*1010*/  LDS.U8 R12, [R6+0x2] ;  /* 0x00000200060c7984 */ /* 0x000f280000000000 */
[----:B------:R-:W5:Y:S04]  /*1020*/  LDS.U8 R13, [R6+0x3] ;  /* 0x00000300060d7984 */ /* 0x000f680000000000 */
[----:B------:R-:W2:Y:S04]  /*1030*/  LDS.U8 R14, [R6+0x4] ;  /* 0x00000400060e7984 */ /* 0x000ea80000000000 */
[----:B------:R-:W2:Y:S01]  /*1040*/  LDS.U8 R18, [R6+0x5] ;  /* 0x0000050006127984 */ /* 0x000ea20000000000 */
[----:B0-----:R-:W-:-:S02]  /*1050*/  I2FP.F32.U32 R10, R10 ;  /* 0x0000000a000a7245 */ /* 0x001fc40000201000 */
[----:B---3--:R-:W-:-:S03]  /*1060*/  I2FP.F32.U32 R11, R11 ;  /* 0x0000000b000b7245 */ /* 0x008fc60000201000 */
[----:B-1----:R-:W-:Y:S01]  /*1070*/  FFMA R10, R10, UR7, R17 ;  /* 0x000000070a0a7c23 */ /* 0x002fe20008000011 */
[----:B----4-:R-:W-:Y:S01]  /*1080*/  I2FP.F32.U32 R12, R12 ;  /* 0x0000000c000c7245 */ /* 0x010fe20000201000 */
[----:B------:R-:W-:Y:S01]  /*1090*/  FFMA R11, R11, UR7, R16 ;  /* 0x000000070b0b7c23 */ /* 0x000fe20008000010 */
[----:B-----5:R-:W-:-:S03]  /*10a0*/  I2FP.F32.U32 R13, R13 ;  /* 0x0000000d000d7245 */ /* 0x020fc60000201000 */
[----:B------:R-:W-:Y:S01]  /*10b0*/  FFMA R12, R12, UR7, R15 ;  /* 0x000000070c0c7c23 */ /* 0x000fe2000800000f */
[----:B--2---:R-:W-:Y:S01]  /*10c0*/  I2FP.F32.U32 R14, R14 ;  /* 0x0000000e000e7245 */ /* 0x004fe20000201000 */
[----:B------:R-:W-:Y:S01]  /*10d0*/  FFMA R17, R13, UR8, R10 ;  /* 0x000000080d117c23 */ /* 0x000fe2000800000a */
[----:B------:R-:W-:-:S03]  /*10e0*/  I2FP.F32.U32 R19, R18 ;  /* 0x0000001200137245 */ /* 0x000fc60000201000 */
[----:B------:R-:W-:Y:S02]  /*10f0*/  FFMA R16, R14, UR8, R11 ;  /* 0x000000080e107c23 */ /* 0x000fe4000800000b */
[----:B------:R-:W-:-:S07]  /*1100*/  FFMA R15, R19, UR8, R12 ;  /* 0x00000008130f7c23 */ /* 0x000fce000800000c */
.L_x_11:
[----:B------:R-:W-:Y:S05]  /*1110*/  BRA.U !UP3, `(.L_x_9) ;  /* 0x000000010b447547 */ /* 0x000fea000b800000 */
[----:B------:R-:W0:Y:S01]  /*1120*/  S2R R11, SR_CgaCtaId ;  /* 0x00000000000b7919 */ /* 0x000e220000008800 */
[----:B------:R-:W-:Y:S02]  /*1130*/  MOV R6, 0x400 ;  /* 0x0000040000067802 */ /* 0x000fe40000000f00 */
[----:B------:R-:W-:Y:S01]  /*1140*/  IADD3 R9, PT, PT, R9, UR5, RZ ;  /* 0x0000000509097c10 */ /* 0x000fe2000fffe0ff */
[----:B------:R-:W-:-:S04]  /*1150*/  UIADD3 UR5, UPT, UPT, UR10, UR5, URZ ;  /* 0x000000050a057290 */ /* 0x000fc8000fffe0ff */
[----:B------:R-:W-:-:S12]  /*1160*/  USHF.L.U32 UR5, UR5, 0x2, URZ ;  /* 0x0000000205057899 */ /* 0x000fd800080006ff */
[----:B------:R-:W1:Y:S01]  /*1170*/  LDCU UR5, c[0x3][UR5] ;  /* 0x00c00000050577ac */ /* 0x000e620008000800 */
[----:B0-----:R-:W-:-:S05]  /*1180*/  LEA R6, R11, R6, 0x18 ;  /* 0x000000060b067211 */ /* 0x001fca00078ec0ff */
[----:B------:R-:W-:-:S05]  /*1190*/  IMAD R9, R9, 0x3, R6 ;  /* 0x0000000309097824 */ /* 0x000fca00078e0206 */
[----:B------:R-:W0:Y:S04]  /*11a0*/  LDS.U8 R10, [R9+0x1] ;  /* 0x00000100090a7984 */ /* 0x000e280000000000 */
[----:B------:R-:W2:Y:S04]  /*11b0*/  LDS.U8 R6, [R9] ;  /* 0x0000000009067984 */ /* 0x000ea80000000000 */
[----:B------:R-:W3:Y:S01]  /*11c0*/  LDS.U8 R11, [R9+0x2] ;  /* 0x00000200090b7984 */ /* 0x000ee20000000000 */
[----:B0-----:R-:W-:Y:S02]  /*11d0*/  I2FP.F32.U32 R13, R10 ;  /* 0x0000000a000d7245 */ /* 0x001fe40000201000 */
[----:B--2---:R-:W-:-:S03]  /*11e0*/  I2FP.F32.U32 R6, R6 ;  /* 0x0000000600067245 */ /* 0x004fc60000201000 */
[----:B-1----:R-:W-:Y:S01]  /*11f0*/  FFMA R16, R13, UR5, R16 ;  /* 0x000000050d107c23 */ /* 0x002fe20008000010 */
[----:B---3--:R-:W-:Y:S01]  /*1200*/  I2FP.F32.U32 R10, R11 ;  /* 0x0000000b000a7245 */ /* 0x008fe20000201000 */
[----:B------:R-:W-:-:S04]  /*1210*/  FFMA R17, R6, UR5, R17 ;  /* 0x0000000506117c23 */ /* 0x000fc80008000011 */
[----:B------:R-:W-:-:S07]  /*1220*/  FFMA R15, R10, UR5, R15 ;  /* 0x000000050a0f7c23 */ /* 0x000fce000800000f */
.L_x_9:
[----:B------:R-:W-:Y:S05]  /*1230*/  BRA.U UP1, `(.L_x_12) ;  /* 0xfffffff101c87547 */ /* 0x000fea000b83ffff */
.L_x_6:
[----:B------:R-:W0:Y:S01]  /*1240*/  LDC.64 R2, c[0x0][0x398] ;  /* 0x0000e600ff027b82 */ /* 0x000e220000000a00 */
[----:B------:R-:W1:Y:S01]  /*1250*/  LDCU UR4, c[0x0][0x388] ;  /* 0x00007100ff0477ac */ /* 0x000e620008000800 */
[----:B------:R-:W2:Y:S08]  /*1260*/  F2I.U32.TRUNC.NTZ R17, R17 ;  /* 0x0000001100117305 */ /* 0x000eb0000020f000 */
[----:B------:R-:W3:Y:S08]  /*1270*/  F2I.U32.TRUNC.NTZ R7, R16 ;  /* 0x0000001000077305 */ /* 0x000ef0000020f000 */
[----:B------:R-:W4:Y:S01]  /*1280*/  F2I.U32.TRUNC.NTZ R15, R15 ;  /* 0x0000000f000f7305 */ /* 0x000f22000020f000 */
[----:B-1----:R-:W-:-:S04]  /*1290*/  IMAD R5, R4, UR4, R5 ;  /* 0x0000000404057c24 */ /* 0x002fc8000f8e0205 */
[----:B0-----:R-:W-:-:S05]  /*12a0*/  IMAD.WIDE R2, R5, 0x3, R2 ;  /* 0x0000000305027825 */ /* 0x001fca00078e0202 */
[----:B--2---:R-:W-:Y:S04]  /*12b0*/  STG.E.U8 desc[UR12][R2.64], R17 ;  /* 0x0000001102007986 */ /* 0x004fe8000c10110c */
[----:B---3--:R-:W-:Y:S04]  /*12c0*/  STG.E.U8 desc[UR12][R2.64+0x1], R7 ;  /* 0x0000010702007986 */ /* 0x008fe8000c10110c */
[----:B----4-:R-:W-:Y:S01]  /*12d0*/  STG.E.U8 desc[UR12][R2.64+0x2], R15 ;  /* 0x0000020f02007986 */ /* 0x010fe2000c10110c */
[----:B------:R-:W-:Y:S05]  /*12e0*/  EXIT ;  /* 0x000000000000794d */ /* 0x000fea0003800000 */
.L_x_13:
[----:B------:R-:W-:-:S00]  /*12f0*/  BRA `(.L_x_13) ;  /* 0xfffffffc00fc7947 */ /* 0x000fc0000383ffff */
[----:B------:R-:W-:-:S00]  /*1300*/  NOP ;  /* 0x0000000000007918 */ /* 0x000fc00000000000 */
[----:B------:R-:W-:-:S00]  /*1310*/  NOP ;  /* 0x0000000000007918 */ /* 0x000fc00000000000 */
[----:B------:R-:W-:-:S00]  /*1320*/  NOP ;  /* 0x0000000000007918 */ /* 0x000fc00000000000 */
[----:B------:R-:W-:-:S00]  /*1330*/  NOP ;  /* 0x0000000000007918 */ /* 0x000fc00000000000 */
[----:B------:R-:W-:-:S00]  /*1340*/  NOP ;  /* 0x0000000000007918 */ /* 0x000fc00000000000 */
[----:B------:R-:W-:-:S00]  /*1350*/  NOP ;  /* 0x0000000000007918 */ /* 0x000fc00000000000 */
[----:B------:R-:W-:-:S00]  /*1360*/  NOP ;  /* 0x0000000000007918 */ /* 0x000fc00000000000 */
[----:B------:R-:W-:-:S00]  /*1370*/  NOP ;  /* 0x0000000000007918 */ /* 0x000fc00000000000 */
.L_x_36:


//--------------------- .text._Z14blurImgKernel2P6uchar3iiPfiS0_ --------------------------
	.section	.text._Z14blurImgKernel2P6uchar3iiPfiS0_,"ax",@progbits
	.align	128
        .global         _Z14blurImgKernel2P6uchar3iiPfiS0_
        .type           _Z14blurImgKernel2P6uchar3iiPfiS0_,@function
        .size           _Z14blurImgKernel2P6uchar3iiPfiS0_,(.L_x_37 - _Z14blurImgKernel2P6uchar3iiPfiS0_)
        .other          _Z14blurImgKernel2P6uchar3iiPfiS0_,@"STO_CUDA_ENTRY STV_DEFAULT"
_Z14blurImgKernel2P6uchar3iiPfiS0_:
.text._Z14blurImgKernel2P6uchar3iiPfiS0_:
[----:B------:R-:W-:Y:S01]  /*0000*/  LDC R1, c[0x0][0x37c] ;  /* 0x0000df00ff017b82 */ /* 0x000fe20000000800 */
[----:B------:R-:W0:Y:S07]  /*0010*/  S2R R0, SR_TID.Y ;  /* 0x0000000000007919 */ /* 0x000e2e0000002200 */
[----:B------:R-:W1:Y:S01]  /*0020*/  LDC R8, c[0x0][0x360] ;  /* 0x0000d800ff087b82 */ /* 0x000e620000000800 */
[----:B------:R-:W2:Y:S01]  /*0030*/  LDCU.64 UR12, c[0x0][0x358] ;  /* 0x00006b00ff0c77ac */ /* 0x000ea20008000a00 */
[----:B------:R-:W-:Y:S01]  /*0040*/  BSSY.RECONVERGENT B0, `(.L_x_14) ;  /* 0x0000031000007945 */ /* 0x000fe20003800200 */
[----:B------:R-:W3:Y:S05]  /*0050*/  LDCU UR6, c[0x0][0x388] ;  /* 0x00007100ff0677ac */ /* 0x000eea0008000800 */
[----:B------:R-:W1:Y:S08]  /*0060*/  LDC R2, c[0x0][0x398] ;  /* 0x0000e600ff027b82 */ /* 0x000e700000000800 */
[----:B------:R-:W4:Y:S01]  /*0070*/  LDC R9, c[0x0][0x364] ;  /* 0x0000d900ff097b82 */ /* 0x000f220000000800 */
[----:B-1----:R-:W-:-:S02]  /*0080*/  IADD3 R4, PT, PT, R8, -0x1, R2 ;  /* 0xffffffff08047810 */ /* 0x002fc40007ffe002 */
[----:B----4-:R-:W-:-:S04]  /*0090*/  IADD3 R5, PT, PT, R9, -0x1, R2 ;  /* 0xffffffff09057810 */ /* 0x010fc80007ffe002 */
[----:B0-----:R-:W-:-:S13]  /*00a0*/  ISETP.GE.AND P0, PT, R0, R5, PT ;  /* 0x000000050000720c */ /* 0x001fda0003f06270 */
[----:B--23--:R-:W-:Y:S05]  /*00b0*/  @P0 BRA `(.L_x_15) ;  /* 0x0000000000a40947 */ /* 0x00cfea0003800000 */
[----:B------:R-:W0:Y:S01]  /*00c0*/  LDC.64 R6, c[0x0][0x388] ;  /* 0x0000e200ff067b82 */ /* 0x000e220000000a00 */
[----:B------:R-:W1:Y:S01]  /*00d0*/  S2R R11, SR_TID.X ;  /* 0x00000000000b7919 */ /* 0x000e620000002100 */
[----:B------:R-:W-:Y:S01]  /*00e0*/  LEA.HI R2, R2, R2, RZ, 0x1 ;  /* 0x0000000202027211 */ /* 0x000fe200078f08ff */
[----:B------:R-:W-:-:S03]  /*00f0*/  IMAD.MOV.U32 R14, RZ, RZ, R0 ;  /* 0x000000ffff0e7224 */ /* 0x000fc600078e0000 */
[----:B------:R-:W-:Y:S02]  /*0100*/  SHF.R.S32.HI R2, RZ, 0x1, R2 ;  /* 0x00000001ff027819 */ /* 0x000fe40000011402 */
[----:B------:R-:W2:Y:S08]  /*0110*/  S2UR UR4, SR_CTAID.X ;  /* 0x00000000000479c3 */ /* 0x000eb00000002500 */
[----:B------:R-:W3:Y:S01]  /*0120*/  S2UR UR5, SR_CTAID.Y ;  /* 0x00000000000579c3 */ /* 0x000ee20000002600 */
[----:B0-----:R-:W-:-:S02]  /*0130*/  VIADD R10, R7, 0xffffffff ;  /* 0xffffffff070a7836 */ /* 0x001fc40000000000 */
[----:B------:R-:W-:Y:S02]  /*0140*/  VIADD R13, R6, 0xffffffff ;  /* 0xffffffff060d7836 */ /* 0x000fe40000000000 */
[--C-:B--2---:R-:W-:Y:S02]  /*0150*/  IMAD R12, R8, UR4, -R2.reuse ;  /* 0x00000004080c7c24 */ /* 0x104fe4000f8e0a02 */
[----:B-1-3--:R-:W-:-:S07]  /*0160*/  IMAD R15, R9, UR5, -R2 ;  /* 0x00000005090f7c24 */ /* 0x00afce000f8e0a02 */
.L_x_19:
[----:B------:R-:W-:Y:S01]  /*0170*/  ISETP.GE.AND P0, PT, R11, R4, PT ;  /* 0x000000040b00720c */ /* 0x000fe20003f06270 */
[----:B------:R-:W-:-:S12]  /*0180*/  BSSY.RECONVERGENT B1, `(.L_x_16) ;  /* 0x0000019000017945 */ /* 0x000fd80003800200 */
[----:B0-----:R-:W-:Y:S05]  /*0190*/  @P0 BRA `(.L_x_17) ;  /* 0x00000000005c0947 */ /* 0x001fea0003800000 */
[----:B------:R-:W0:Y:S01]  /*01a0*/  S2R R19, SR_CgaCtaId ;  /* 0x0000000000137919 */ /* 0x000e220000008800 */
[----:B------:R-:W1:Y:S01]  /*01b0*/  LDC.64 R2, c[0x0][0x380] ;  /* 0x0000e000ff027b82 */ /* 0x000e620000000a00 */
[----:B------:R-:W-:Y:S01]  /*01c0*/  MOV R6, 0x400 ;  /* 0x0000040000067802 */ /* 0x000fe20000000f00 */
[-C--:B------:R-:W-:Y:S01]  /*01d0*/  IMAD R18, R4, R14.reuse, RZ ;  /* 0x0000000e04127224 */ /* 0x080fe200078e02ff */
[----:B------:R-:W-:Y:S02]  /*01e0*/  VIADDMNMX R7, R15, R14, RZ, !PT ;  /* 0x0000000e0f077246 */ /* 0x000fe400078001ff */
[----:B------:R-:W-:Y:S02]  /*01f0*/  MOV R17, R11 ;  /* 0x0000000b00117202 */ /* 0x000fe40000000f00 */
[----:B------:R-:W-:Y:S02]  /*0200*/  VIMNMX R27, PT, PT, R10, R7, PT ;  /* 0x000000070a1b7248 */ /* 0x000fe40003fe0100 */
[----:B0-----:R-:W-:-:S07]  /*0210*/  LEA R19, R19, R6, 0x18 ;  /* 0x0000000613137211 */ /* 0x001fce00078ec0ff */
.L_x_18:
[----:B------:R-:W-:-:S04]  /*0220*/  VIADDMNMX R6, R12, R17, RZ, !PT ;  /* 0x000000110c067246 */ /* 0x000fc800078001ff */
[----:B------:R-:W-:-:S05]  /*0230*/  VIMNMX R6, PT, PT, R13, R6, PT ;  /* 0x000000060d067248 */ /* 0x000fca0003fe0100 */
[----:B------:R-:W-:-:S04]  /*0240*/  IMAD R7, R27, UR6, R6 ;  /* 0x000000061b077c24 */ /* 0x000fc8000f8e0206 */
[----:B-1----:R-:W-:-:S05]  /*0250*/  IMAD.WIDE R6, R7, 0x3, R2 ;  /* 0x0000000307067825 */ /* 0x002fca00078e0202 */
[----:B0-----:R-:W2:Y:S04]  /*0260*/  LDG.E.U8 R21, desc[UR12][R6.64] ;  /* 0x0000000c06157981 */ /* 0x001ea8000c1e1100 */
[----:B------:R-:W3:Y:S04]  /*0270*/  LDG.E.U8 R23, desc[UR12][R6.64+0x1] ;  /* 0x0000010c06177981 */ /* 0x000ee8000c1e1100 */
[----:B------:R-:W4:Y:S01]  /*0280*/  LDG.E.U8 R25, desc[UR12][R6.64+0x2] ;  /* 0x0000020c06197981 */ /* 0x000f22000c1e1100 */
[--C-:B------:R-:W-:Y:S02]  /*0290*/  IMAD.IADD R16, R18, 0x1, R17.reuse ;  /* 0x0000000112107824 */ /* 0x100fe400078e0211 */
[----:B------:R-:W-:-:S02]  /*02a0*/  IMAD.IADD R17, R8, 0x1, R17 ;  /* 0x0000000108117824 */ /* 0x000fc400078e0211 */
[----:B------:R-:W-:-:S03]  /*02b0*/  IMAD R16, R16, 0x3, R19 ;  /* 0x0000000310107824 */ /* 0x000fc600078e0213 */
[----:B------:R-:W-:Y:S02]  /*02c0*/  ISETP.GE.AND P0, PT, R17, R4, PT ;  /* 0x000000041100720c */ /* 0x000fe40003f06270 */
[----:B--2---:R0:W-:Y:S04]  /*02d0*/  STS.U8 [R16], R21 ;  /* 0x0000001510007388 */ /* 0x0041e80000000000 */
[----:B---3--:R0:W-:Y:S04]  /*02e0*/  STS.U8 [R16+0x1], R23 ;  /* 0x0000011710007388 */ /* 0x0081e80000000000 */
[----:B----4-:R0:W-:Y:S03]  /*02f0*/  STS.U8 [R16+0x2], R25 ;  /* 0x0000021910007388 */ /* 0x0101e60000000000 */
[----:B------:R-:W-:Y:S05]  /*0300*/  @!P0 BRA `(.L_x_18) ;  /* 0xfffffffc00c48947 */ /* 0x000fea000383ffff */
.L_x_17:
[----:B------:R-:W-:Y:S05]  /*0310*/  BSYNC.RECONVERGENT B1 ;  /* 0x0000000000017941 */ /* 0x000fea0003800200 */
.L_x_16:
[----:B------:R-:W-:-:S05]  /*0320*/  IMAD.IADD R14, R9, 0x1, R14 ;  /* 0x00000001090e7824 */ /* 0x000fca00078e020e */
[----:B------:R-:W-:-:S13]  /*0330*/  ISETP.GE.AND P0, PT, R14, R5, PT ;  /* 0x000000050e00720c */ /* 0x000fda0003f06270 */
[----:B------:R-:W-:Y:S05]  /*0340*/  @!P0 BRA `(.L_x_19) ;  /* 0xfffffffc00888947 */ /* 0x000fea000383ffff */
.L_x_15:
[----:B------:R-:W-:Y:S05]  /*0350*/  BSYNC.RECONVERGENT B0 ;  /* 0x0000000000007941 */ /* 0x000fea0003800200 */
.L_x_14:
[----:B------:R-:W1:Y:S01]  /*0360*/  S2R R5, SR_TID.X ;  /* 0x0000000000057919 */ /* 0x000e620000002100 */
[----:B------:R-:W2:Y:S01]  /*0370*/  S2UR UR5, SR_CTAID.Y ;  /* 0x00000000000579c3 */ /* 0x000ea20000002600 */
[----:B------:R-:W3:Y:S07]  /*0380*/  LDCU.64 UR8, c[0x0][0x388] ;  /* 0x00007100ff0877ac */ /* 0x000eee0008000a00 */
[----:B------:R-:W1:Y:S01]  /*0390*/  S2UR UR4, SR_CTAID.X ;  /* 0x00000000000479c3 */ /* 0x000e620000002500 */
[----:B--2---:R-:W-:-:S07]  /*03a0*/  IMAD R6, R9, UR5, R0 ;  /* 0x0000000509067c24 */ /* 0x004fce000f8e0200 */
[----:B------:R-:W-:Y:S01]  /*03b0*/  BAR.SYNC.DEFER_BLOCKING 0x0 ;  /* 0x0000000000007b1d */ /* 0x000fe20000010000 */
[----:B---3--:R-:W-:Y:S01]  /*03c0*/  ISETP.GE.AND P0, PT, R6, UR9, PT ;  /* 0x0000000906007c0c */ /* 0x008fe2000bf06270 */
[----:B-1----:R-:W-:-:S05]  /*03d0*/  IMAD R7, R8, UR4, R5 ;  /* 0x0000000408077c24 */ /* 0x002fca000f8e0205 */
[----:B------:R-:W-:-:S13]  /*03e0*/  ISETP.GE.OR P0, PT, R7, UR8, P0 ;  /* 0x0000000807007c0c */ /* 0x000fda0008706670 */
[----:B------:R-:W-:Y:S05]  /*03f0*/  @P0 EXIT ;  /* 0x000000000000094d */ /* 0x000fea0003800000 */
[----:B------:R-:W1:Y:S01]  /*0400*/  LDCU UR5, c[0x0][0x398] ;  /* 0x00007300ff0577ac */ /* 0x000e620008000800 */
[----:B------:R-:W-:Y:S01]  /*0410*/  HFMA2 R17, -RZ, RZ, 0, 0 ;  /* 0x00000000ff117431 */ /* 0x000fe200000001ff */
[----:B------:R-:W-:Y:S01]  /*0420*/  CS2R R18, SRZ ;  /* 0x0000000000127805 */ /* 0x000fe2000001ff00 */
[----:B-1----:R-:W-:-:S09]  /*0430*/  UISETP.GE.AND UP0, UPT, UR5, 0x1, UPT ;  /* 0x000000010500788c */ /* 0x002fd2000bf06270 */
[----:B------:R-:W-:Y:S05]  /*0440*/  BRA.U !UP0, `(.L_x_20) ;  /* 0x0000000d08ac7547 */ /* 0x000fea000b800000 */
[----:B------:R-:W1:Y:S01]  /*0450*/  S2R R3, SR_CgaCtaId ;  /* 0x0000000000037919 */ /* 0x000e620000008800 */
[----:B------:R-:W-:Y:S01]  /*0460*/  MOV R2, 0x400 ;  /* 0x0000040000027802 */ /* 0x000fe20000000f00 */
[----:B------:R-:W-:Y:S01]  /*0470*/  ULOP3.LUT UR10, UR5, 0x7ffffff8, URZ, 0xc0, !UPT ;  /* 0x7ffffff8050a7892 */ /* 0x000fe2000f8ec0ff */
[----:B------:R-:W-:Y:S01]  /*0480*/  IMAD.MOV.U32 R17, RZ, RZ, RZ ;  /* 0x000000ffff117224 */ /* 0x000fe200078e00ff */
[----:B------:R-:W-:Y:S01]  /*0490*/  CS2R R18, SRZ ;  /* 0x0000000000127805 */ /* 0x000fe2000001ff00 */
[----:B------:R-:W-:Y:S02]  /*04a0*/  ULOP3.LUT UR9, UR5, 0x7, URZ, 0xc0, !UPT ;  /* 0x0000000705097892 */ /* 0x000fe4000f8ec0ff */
[----:B------:R-:W-:Y:S02]  /*04b0*/  ULOP3.LUT UR5, UR5, 0x3, URZ, 0xc0, !UPT ;  /* 0x0000000305057892 */ /* 0x000fe4000f8ec0ff */
[----:B------:R-:W-:Y:S01]  /*04c0*/  UIADD3 UR8, UPT, UPT, -UR10, URZ, URZ ;  /* 0x000000ff0a087290 */ /* 0x000fe2000fffe1ff */
[----:B------:R-:W-:Y:S01]  /*04d0*/  UMOV UR4, URZ ;  /* 0x000000ff00047c82 */ /* 0x000fe20008000000 */
[----:B-1----:R-:W-:-:S05]  /*04e0*/  LEA R2, R3, R2, 0x18 ;  /* 0x0000000203027211 */ /* 0x002fca00078ec0ff */
[----:B------:R-:W-:-:S04]  /*04f0*/  IMAD R8, R5, 0x3, R2 ;  /* 0x0000000305087824 */ /* 0x000fc800078e0202 */
[----:B------:R-:W-:-:S07]  /*0500*/  VIADD R8, R8, 0xb ;  /* 0x0000000b08087836 */ /* 0x000fce0000000000 */
.L_x_26:
[----:B------:R-:W1:Y:S01]  /*0510*/  LDCU UR15, c[0x0][0x398] ;  /* 0x00007300ff0f77ac */ /* 0x000e620008000800 */
[----:B------:R-:W-:Y:S01]  /*0520*/  IADD3 R3, PT, PT, R0, UR4, RZ ;  /* 0x0000000400037c10 */ /* 0x000fe2000fffe0ff */
[----:B------:R-:W-:-:S04]  /*0530*/  IMAD.MOV.U32 R10, RZ, RZ, RZ ;  /* 0x000000ffff0a7224 */ /* 0x000fc800078e00ff */
[----:B------:R-:W-:Y:S01]  /*0540*/  IMAD R9, R4, R3, R5 ;  /* 0x0000000304097224 */ /* 0x000fe200078e0205 */
[----:B-1----:R-:W-:Y:S02]  /*0550*/  UISETP.GE.U32.AND UP1, UPT, UR15, 0x8, UPT ;  /* 0x000000080f00788c */ /* 0x002fe4000bf26070 */
[----:B------:R-:W-:Y:S02]  /*0560*/  UIMAD UR14, UR4, UR15, URZ ;  /* 0x0000000f040e72a4 */ /* 0x000fe4000f8e02ff */
[----:B------:R-:W-:-:S04]  /*0570*/  UIADD3 UR4, UPT, UPT, UR4, 0x1, URZ ;  /* 0x0000000104047890 */ /* 0x000fc8000fffe0ff */
[----:B------:R-:W-:Y:S01]  /*0580*/  UISETP.NE.AND UP0, UPT, UR4, UR15, UPT ;  /* 0x0000000f0400728c */ /* 0x000fe2000bf05270 */
[----:B------:R-:W-:Y:S10]  /*0590*/  BRA.U !UP1, `(.L_x_21) ;  /* 0x0000000509807547 */ /* 0x000ff4000b800000 */
[----:B------:R-:W1:Y:S01]  /*05a0*/  LDCU.64 UR6, c[0x0][0x390] ;  /* 0x00007200ff0677ac */ /* 0x000e620008000a00 */
[----:B------:R-:W-:-:S04]  /*05b0*/  IMAD R3, R4, R3, RZ ;  /* 0x0000000304037224 */ /* 0x000fc800078e02ff */
[----:B------:R-:W-:Y:S01]  /*05c0*/  IMAD R12, R3, 0x3, R8 ;  /* 0x00000003030c7824 */ /* 0x000fe200078e0208 */
[----:B-1----:R-:W-:-:S04]  /*05d0*/  UIMAD.WIDE.U32 UR6, UR14, 0x4, UR6 ;  /* 0x000000040e0678a5 */ /* 0x002fc8000f8e0006 */
[----:B------:R-:W-:-:S04]  /*05e0*/  UIADD3 UR11, UP1, UPT, UR6, 0x10, URZ ;  /* 0x00000010060b7890 */ /* 0x000fc8000ff3e0ff */
[----:B------:R-:W-:Y:S02]  /*05f0*/  UIADD3.X UR6, UPT, UPT, URZ, UR7, URZ, UP1, !UPT ;  /* 0x00000007ff067290 */ /* 0x000fe40008ffe4ff */
[----:B------:R-:W-:-:S04]  /*0600*/  IMAD.U32 R2, RZ, RZ, UR11 ;  /* 0x0000000bff027e24 */ /* 0x000fc8000f8e00ff */
[----:B------:R-:W-:Y:S01]  /*0610*/  MOV R3, UR6 ;  /* 0x0000000600037c02 */ /* 0x000fe20008000f00 */
[----:B------:R-:W-:-:S06]  /*0620*/  UMOV UR6, UR8 ;  /* 0x0000000800067c82 */ /* 0x000fcc0008000000 */
.L_x_22:
[----:B------:R-:W2:Y:S04]  /*0630*/  LDG.E R22, desc[UR12][R2.64+-0x10] ;  /* 0xfffff00c02167981 */ /* 0x000ea8000c1e1900 */
[----:B------:R-:W3:Y:S04]  /*0640*/  LDG.E R20, desc[UR12][R2.64+-0xc] ;  /* 0xfffff40c02147981 */ /* 0x000ee8000c1e1900 */
[----:B------:R-:W4:Y:S04]  /*0650*/  LDG.E R11, desc[UR12][R2.64+-0x8] ;  /* 0xfffff80c020b7981 */ /* 0x000f28000c1e1900 */
[----:B0-----:R-:W5:Y:S04]  /*0660*/  LDG.E R16, desc[UR12][R2.64+-0x4] ;  /* 0xfffffc0c02107981 */ /* 0x001f68000c1e1900 */
[----:B------:R-:W5:Y:S04]  /*0670*/  LDG.E R10, desc[UR12][R2.64] ;  /* 0x0000000c020a7981 */ /* 0x000f68000c1e1900 */
[----:B------:R-:W5:Y:S04]  /*0680*/  LDG.E R13, desc[UR12][R2.64+0x4] ;  /* 0x0000040c020d7981 */ /* 0x000f68000c1e1900 */
[----:B------:R-:W5:Y:S04]  /*0690*/  LDG.E R15, desc[UR12][R2.64+0x8] ;  /* 0x0000080c020f7981 */ /* 0x000f68000c1e1900 */
[----:B------:R0:W5:Y:S01]  /*06a0*/  LDG.E R14, desc[UR12][R2.64+0xc] ;  /* 0x00000c0c020e7981 */ /* 0x000162000c1e1900 */
[----:B------:R-:W-:-:S03]  /*06b0*/  UIADD3 UR6, UPT, UPT, UR6, 0x8, URZ ;  /* 0x0000000806067890 */ /* 0x000fc6000fffe0ff */
[----:B------:R-:W1:Y:S01]  /*06c0*/  LDS.U8 R23, [R12+-0xb] ;  /* 0xfffff5000c177984 */ /* 0x000e620000000000 */
[----:B------:R-:W-:-:S03]  /*06d0*/  UISETP.NE.AND UP1, UPT, UR6, URZ, UPT ;  /* 0x000000ff0600728c */ /* 0x000fc6000bf25270 */
[----:B------:R-:W-:Y:S01]  /*06e0*/  LDS.U8 R26, [R12+-0xa] ;  /* 0xfffff6000c1a7984 */ /* 0x000fe20000000000 */
[----:B0-----:R-:W-:-:S03]  /*06f0*/  IADD3 R2, P0, PT, R2, 0x20, RZ ;  /* 0x0000002002027810 */ /* 0x001fc60007f1e0ff */
[----:B------:R-:W-:Y:S02]  /*0700*/  LDS.U8 R21, [R12+-0x9] ;  /* 0xfffff7000c157984 */ /* 0x000fe40000000000 */
[----:B------:R-:W-:Y:S02]  /*0710*/  IMAD.X R3, RZ, RZ, R3, P0 ;  /* 0x000000ffff037224 */ /* 0x000fe400000e0603 */
[----:B------:R-:W0:Y:S04]  /*0720*/  LDS.U8 R24, [R12+-0x7] ;  /* 0xfffff9000c187984 */ /* 0x000e280000000000 */
[----:B------:R-:W0:Y:S01]  /*0730*/  LDS.U8 R25, [R12+-0x6] ;  /* 0xfffffa000c197984 */ /* 0x000e220000000000 */
[----:B-1----:R-:W-:-:S03]  /*0740*/  I2FP.F32.U32 R27, R23 ;  /* 0x00000017001b7245 */ /* 0x002fc60000201000 */
[----:B------:R-:W1:Y:S01]  /*0750*/  LDS.U8 R23, [R12+-0x8] ;  /* 0xfffff8000c177984 */ /* 0x000e620000000000 */
[----:B0-----:R-:W-:Y:S02]  /*0760*/  I2FP.F32.U32 R24, R24 ;  /* 0x0000001800187245 */ /* 0x001fe40000201000 */
[----:B------:R-:W-:Y:S02]  /*0770*/  I2FP.F32.U32 R25, R25 ;  /* 0x0000001900197245 */ /* 0x000fe40000201000 */
[----:B-1----:R-:W-:Y:S01]  /*0780*/  I2FP.F32.U32 R23, R23 ;  /* 0x0000001700177245 */ /* 0x002fe20000201000 */
[C---:B--2---:R-:W-:Y:S01]  /*0790*/  FFMA R27, R22.reuse, R27, R19 ;  /* 0x0000001b161b7223 */ /* 0x044fe20000000013 */
[----:B------:R-:W-:Y:S02]  /*07a0*/  I2FP.F32.U32 R19, R26 ;  /* 0x0000001a00137245 */ /* 0x000fe40000201000 */
[----:B------:R-:W-:Y:S02]  /*07b0*/  I2FP.F32.U32 R26, R21 ;  /* 0x00000015001a7245 */ /* 0x000fe40000201000 */
[----:B------:R-:W0:Y:S01]  /*07c0*/  LDS.U8 R21, [R12+-0x5] ;  /* 0xfffffb000c157984 */ /* 0x000e220000000000 */
[----:B------:R-:W-:-:S02]  /*07d0*/  FFMA R19, R22, R19, R18 ;  /* 0x0000001316137223 */ /* 0x000fc40000000012 */
[----:B------:R-:W-:Y:S01]  /*07e0*/  FFMA R29, R22, R26, R17 ;  /* 0x0000001a161d7223 */ /* 0x000fe20000000011 */
[----:B------:R-:W1:Y:S01]  /*07f0*/  LDS.U8 R18, [R12+-0x3] ;  /* 0xfffffd000c127984 */ /* 0x000e620000000000 */
[C---:B---3--:R-:W-:Y:S01]  /*0800*/  FFMA R26, R20.reuse, R23, R27 ;  /* 0x00000017141a7223 */ /* 0x048fe2000000001b */
[C---:B------:R-:W-:Y:S01]  /*0810*/  FFMA R28, R20.reuse, R24, R19 ;  /* 0x00000018141c7223 */ /* 0x040fe20000000013 */
[----:B------:R-:W-:Y:S01]  /*0820*/  FFMA R24, R20, R25, R29 ;  /* 0x0000001914187223 */ /* 0x000fe2000000001d */
[----:B------:R-:W2:Y:S04]  /*0830*/  LDS.U8 R22, [R12+-0x4] ;  /* 0xfffffc000c167984 */ /* 0x000ea80000000000 */
[----:B------:R-:W3:Y:S04]  /*0840*/  LDS.U8 R17, [R12+-0x2] ;  /* 0xfffffe000c117984 */ /* 0x000ee80000000000 */
[----:B------:R-:W5:Y:S04]  /*0850*/  LDS.U8 R19, [R12+-0x1] ;  /* 0xffffff000c137984 */ /* 0x000f680000000000 */
[----:B------:R-:W5:Y:S04]  /*0860*/  LDS.U8 R20, [R12] ;  /* 0x000000000c147984 */ /* 0x000f680000000000 */
[----:B------:R-:W5:Y:S01]  /*0870*/  LDS.U8 R23, [R12+0x2] ;  /* 0x000002000c177984 */ /* 0x000f620000000000 */
[----:B0-----:R-:W-:-:S02]  /*0880*/  I2FP.F32.U32 R21, R21 ;  /* 0x0000001500157245 */ /* 0x001fc40000201000 */
[----:B-1----:R-:W-:-:S03]  /*0890*/  I2FP.F32.U32 R18, R18 ;  /* 0x0000001200127245 */ /* 0x002fc60000201000 */
[C---:B----4-:R-:W-:Y:S02]  /*08a0*/  FFMA R27, R11.reuse, R21, R26 ;  /* 0x000000150b1b7223 */ /* 0x050fe4000000001a */
[----:B------:R-:W0:Y:S01]  /*08b0*/  LDS.U8 R21, [R12+0x1] ;  /* 0x000001000c157984 */ /* 0x000e220000000000 */
[----:B--2---:R-:W-:Y:S01]  /*08c0*/  I2FP.F32.U32 R25, R22 ;  /* 0x0000001600197245 */ /* 0x004fe20000201000 */
[C---:B------:R-:W-:Y:S02]  /*08d0*/  FFMA R29, R11.reuse, R18, R24 ;  /* 0x000000120b1d7223 */ /* 0x040fe40000000018 */
[----:B------:R-:W1:Y:S01]  /*08e0*/  LDS.U8 R22, [R12+0x3] ;  /* 0x000003000c167984 */ /* 0x000e620000000000 */
[----:B---3--:R-:W-:Y:S01]  /*08f0*/  I2FP.F32.U32 R17, R17 ;  /* 0x0000001100117245 */ /* 0x008fe20000201000 */
[----:B------:R-:W-:Y:S02]  /*0900*/  FFMA R25, R11, R25, R28 ;  /* 0x000000190b197223 */ /* 0x000fe4000000001c */
[----:B------:R-:W2:Y:S01]  /*0910*/  LDS.U8 R11, [R12+0x4] ;  /* 0x000004000c0b7984 */ /* 0x000ea20000000000 */
[----:B-----5:R-:W-:Y:S01]  /*0920*/  I2FP.F32.U32 R19, R19 ;  /* 0x0000001300137245 */ /* 0x020fe20000201000 */
[----:B------:R-:W-:-:S02]  /*0930*/  FFMA R17, R16, R17, R27 ;  /* 0x0000001110117223 */ /* 0x000fc4000000001b */
[----:B------:R-:W3:Y:S01]  /*0940*/  LDS.U8 R18, [R12+0x5] ;  /* 0x000005000c127984 */ /* 0x000ee20000000000 */
[----:B------:R-:W-:Y:S01]  /*0950*/  I2FP.F32.U32 R20, R20 ;  /* 0x0000001400147245 */ /* 0x000fe20000201000 */
[C---:B------:R-:W-:Y:S02]  /*0960*/  FFMA R25, R16.reuse, R19, R25 ;  /* 0x0000001310197223 */ /* 0x040fe40000000019 */
[----:B------:R-:W4:Y:S01]  /*0970*/  LDS.U8 R19, [R12+0x6] ;  /* 0x000006000c137984 */ /* 0x000f220000000000 */
[----:B------:R-:W-:Y:S01]  /*0980*/  I2FP.F32.U32 R24, R23 ;  /* 0x0000001700187245 */ /* 0x000fe20000201000 */
[----:B------:R-:W-:Y:S02]  /*0990*/  FFMA R29, R16, R20, R29 ;  /* 0x00000014101d7223 */ /* 0x000fe4000000001d */
[----:B------:R-:W5:Y:S02]  /*09a0*/  LDS.U8 R16, [R12+0x7] ;  /* 0x000007000c107984 */ /* 0x000f640000000000 */
[----:B------:R-:W-:-:S02]  /*09b0*/  FFMA R24, R10, R24, R25 ;  /* 0x000000180a187223 */ /* 0x000fc40000000019 */
[----:B------:R-:W5:Y:S04]  /*09c0*/  LDS.U8 R20, [R12+0x8] ;  /* 0x000008000c147984 */ /* 0x000f680000000000 */
[----:B------:R-:W5:Y:S04]  /*09d0*/  LDS.U8 R25, [R12+0xa] ;  /* 0x00000a000c197984 */ /* 0x000f680000000000 */
[----:B------:R-:W5:Y:S01]  /*09e0*/  LDS.U8 R23, [R12+0xb] ;  /* 0x00000b000c177984 */ /* 0x000f620000000000 */
[----:B0-----:R-:W-:Y:S02]  /*09f0*/  I2FP.F32.U32 R21, R21 ;  /* 0x0000001500157245 */ /* 0x001fe40000201000 */
[----:B-1----:R-:W-:-:S03]  /*0a00*/  I2FP.F32.U32 R26, R22 ;  /* 0x00000016001a7245 */ /* 0x002fc60000201000 */
[C---:B------:R-:W-:Y:S02]  /*0a10*/  FFMA R22, R10.reuse, R21, R17 ;  /* 0x000000150a167223 */ /* 0x040fe40000000011 */
[----:B------:R-:W0:Y:S01]  /*0a20*/  LDS.U8 R17, [R12+0x9] ;  /* 0x000009000c117984 */ /* 0x000e220000000000 */
[----:B--2---:R-:W-:Y:S01]  /*0a30*/  I2FP.F32.U32 R11, R11 ;  /* 0x0000000b000b7245 */ /* 0x004fe20000201000 */
[----:B------:R-:W-:Y:S02]  /*0a40*/  FFMA R10, R10, R26, R29 ;  /* 0x0000001a0a0a7223 */ /* 0x000fe4000000001d */
[----:B------:R1:W2:Y:S01]  /*0a50*/  LDS.U8 R21, [R12+0xc] ;  /* 0x00000c000c157984 */ /* 0x0002a20000000000 */
[----:B---3--:R-:W-:Y:S01]  /*0a60*/  I2FP.F32.U32 R27, R18 ;  /* 0x00000012001b7245 */ /* 0x008fe20000201000 */
[----:B------:R-:W-:Y:S01]  /*0a70*/  FFMA R22, R13, R11, R22 ;  /* 0x0000000b0d167223 */ /* 0x000fe20000000016 */
[----:B----4-:R-:W-:-:S03]  /*0a80*/  I2FP.F32.U32 R19, R19 ;  /* 0x0000001300137245 */ /* 0x010fc60000201000 */
[C---:B------:R-:W-:Y:S01]  /*0a90*/  FFMA R24, R13.reuse, R27, R24 ;  /* 0x0000001b0d187223 */ /* 0x040fe20000000018 */
[----:B-1----:R-:W-:Y:S01]  /*0aa0*/  VIADD R12, R12, 0x18 ;  /* 0x000000180c0c7836 */ /* 0x002fe20000000000 */
[----:B-----5:R-:W-:Y:S01]  /*0ab0*/  I2FP.F32.U32 R16, R16 ;  /* 0x0000001000107245 */ /* 0x020fe20000201000 */
[----:B------:R-:W-:Y:S01]  /*0ac0*/  FFMA R10, R13, R19, R10 ;  /* 0x000000130d0a7223 */ /* 0x000fe2000000000a */
[----:B------:R-:W-:-:S03]  /*0ad0*/  I2FP.F32.U32 R11, R20 ;  /* 0x00000014000b7245 */ /* 0x000fc60000201000 */
[C---:B------:R-:W-:Y:S01]  /*0ae0*/  FFMA R19, R15.reuse, R16, R22 ;  /* 0x000000100f137223 */ /* 0x040fe20000000016 */
[----:B------:R-:W-:Y:S01]  /*0af0*/  I2FP.F32.U32 R25, R25 ;  /* 0x0000001900197245 */ /* 0x000fe20000201000 */
[----:B------:R-:W-:Y:S01]  /*0b00*/  FFMA R11, R15, R11, R24 ;  /* 0x0000000b0f0b7223 */ /* 0x000fe20000000018 */
[----:B------:R-:W-:-:S03]  /*0b10*/  I2FP.F32.U32 R18, R23 ;  /* 0x0000001700127245 */ /* 0x000fc60000201000 */
[C---:B------:R-:W-:Y:S02]  /*0b20*/  FFMA R19, R14.reuse, R25, R19 ;  /* 0x000000190e137223 */ /* 0x040fe40000000013 */
[----:B------:R-:W-:Y:S01]  /*0b30*/  FFMA R18, R14, R18, R11 ;  /* 0x000000120e127223 */ /* 0x000fe2000000000b */
[----:B0-----:R-:W-:Y:S02]  /*0b40*/  I2FP.F32.U32 R17, R17 ;  /* 0x0000001100117245 */ /* 0x001fe40000201000 */
[----:B--2---:R-:W-:-:S03]  /*0b50*/  I2FP.F32.U32 R16, R21 ;  /* 0x0000001500107245 */ /* 0x004fc60000201000 */
[----:B------:R-:W-:-:S04]  /*0b60*/  FFMA R17, R15, R17, R10 ;  /* 0x000000110f117223 */ /* 0x000fc8000000000a */
[----:B------:R-:W-:Y:S01]  /*0b70*/  FFMA R17, R14, R16, R17 ;  /* 0x000000100e117223 */ /* 0x000fe20000000011 */
[----:B------:R-:W-:Y:S06]  /*0b80*/  BRA.U UP1, `(.L_x_22) ;  /* 0xfffffff901a87547 */ /* 0x000fec000b83ffff */
[----:B------:R-:W-:-:S07]  /*0b90*/  MOV R10, UR10 ;  /* 0x0000000a000a7c02 */ /* 0x000fce0008000f00 */
.L_x_21:
[----:B------:R-:W-:-:S09]  /*0ba0*/  UISETP.NE.AND UP1, UPT, UR9, URZ, UPT ;  /* 0x000000ff0900728c */ /* 0x000fd2000bf25270 */
[----:B------:R-:W-:Y:S05]  /*0bb0*/  BRA.U !UP1, `(.L_x_23) ;  /* 0x0000000509cc7547 */ /* 0x000fea000b800000 */
[----:B------:R-:W-:Y:S02]  /*0bc0*/  UIADD3 UR6, UPT, UPT, UR9, -0x1, URZ ;  /* 0xffffffff09067890 */ /* 0x000fe4000fffe0ff */
[----:B------:R-:W-:Y:S02]  /*0bd0*/  UISETP.NE.AND UP2, UPT, UR5, URZ, UPT ;  /* 0x000000ff0500728c */ /* 0x000fe4000bf45270 */
[----:B------:R-:W-:-:S09]  /*0be0*/  UISETP.GE.U32.AND UP1, UPT, UR6, 0x3, UPT ;  /* 0x000000030600788c */ /* 0x000fd2000bf26070 */
[----:B------:R-:W-:Y:S05]  /*0bf0*/  BRA.U !UP1, `(.L_x_24) ;  /* 0x0000000109d87547 */ /* 0x000fea000b800000 */
[----:B------:R-:W1:Y:S01]  /*0c00*/  LDC.64 R14, c[0x0][0x390] ;  /* 0x0000e400ff0e7b82 */ /* 0x000e620000000a00 */
[----:B------:R-:W-:-:S04]  /*0c10*/  VIADD R3, R10, UR14 ;  /* 0x0000000e0a037c36 */ /* 0x000fc80008000000 */
[----:B-1----:R-:W-:-:S03]  /*0c20*/  IMAD.WIDE.U32 R14, R3, 0x4, R14 ;  /* 0x00000004030e7825 */ /* 0x002fc600078e000e */
[----:B------:R-:W1:Y:S03]  /*0c30*/  LDC.64 R2, c[0x0][0x390] ;  /* 0x0000e400ff027b82 */ /* 0x000e660000000a00 */
[----:B------:R2:W3:Y:S01]  /*0c40*/  LDG.E R14, desc[UR12][R14.64] ;  /* 0x0000000c0e0e7981 */ /* 0x0004e2000c1e1900 */
[----:B------:R-:W-:-:S05]  /*0c50*/  IADD3 R11, P0, PT, R10, UR14, RZ ;  /* 0x0000000e0a0b7c10 */ /* 0x000fca000ff1e0ff */
[----:B------:R-:W-:Y:S01]  /*0c60*/  IMAD.X R12, RZ, RZ, RZ, P0 ;  /* 0x000000ffff0c7224 */ /* 0x000fe200000e06ff */
[----:B-1----:R-:W-:-:S04]  /*0c70*/  LEA R2, P0, R11, R2, 0x2 ;  /* 0x000000020b027211 */ /* 0x002fc800078010ff */
[----:B------:R-:W-:-:S05]  /*0c80*/  LEA.HI.X R3, R11, R3, R12, 0x2, P0 ;  /* 0x000000030b037211 */ /* 0x000fca00000f140c */
[----:B------:R-:W4:Y:S04]  /*0c90*/  LDG.E R12, desc[UR12][R2.64+0x4] ;  /* 0x0000040c020c7981 */ /* 0x000f28000c1e1900 */
[----:B------:R-:W5:Y:S04]  /*0ca0*/  LDG.E R11, desc[UR12][R2.64+0x8] ;  /* 0x0000080c020b7981 */ /* 0x000f68000c1e1900 */
[----:B------:R1:W5:Y:S01]  /*0cb0*/  LDG.E R13, desc[UR12][R2.64+0xc] ;  /* 0x00000c0c020d7981 */ /* 0x000362000c1e1900 */
[----:B0-----:R-:W-:Y:S02]  /*0cc0*/  MOV R16, 0x400 ;  /* 0x0000040000107802 */ /* 0x001fe40000000f00 */
[----:B--2---:R-:W-:Y:S01]  /*0cd0*/  IADD3 R15, PT, PT, R9, R10, RZ ;  /* 0x0000000a090f7210 */ /* 0x004fe20007ffe0ff */
[----:B------:R-:W0:Y:S01]  /*0ce0*/  S2R R21, SR_CgaCtaId ;  /* 0x0000000000157919 */ /* 0x000e220000008800 */
[----:B------:R-:W-:Y:S01]  /*0cf0*/  VIADD R10, R10, 0x4 ;  /* 0x000000040a0a7836 */ /* 0x000fe20000000000 */
[----:B0-----:R-:W-:-:S05]  /*0d00*/  LEA R16, R21, R16, 0x18 ;  /* 0x0000001015107211 */ /* 0x001fca00078ec0ff */
[----:B------:R-:W-:-:S05]  /*0d10*/  IMAD R27, R15, 0x3, R16 ;  /* 0x000000030f1b7824 */ /* 0x000fca00078e0210 */
[----:B------:R-:W0:Y:S04]  /*0d20*/  LDS.U8 R20, [R27] ;  /* 0x000000001b147984 */ /* 0x000e280000000000 */
[----:B------:R-:W2:Y:S04]  /*0d30*/  LDS.U8 R22, [R27+0x1] ;  /* 0x000001001b167984 */ /* 0x000ea80000000000 */
[----:B------:R-:W2:Y:S04]  /*0d40*/  LDS.U8 R21, [R27+0x2] ;  /* 0x000002001b157984 */ /* 0x000ea80000000000 */
[----:B------:R-:W2:Y:S04]  /*0d50*/  LDS.U8 R15, [R27+0x3] ;  /* 0x000003001b0f7984 */ /* 0x000ea80000000000 */
[----:B------:R-:W2:Y:S04]  /*0d60*/  LDS.U8 R16, [R27+0x4] ;  /* 0x000004001b107984 */ /* 0x000ea80000000000 */
[----:B-1----:R-:W-:Y:S04]  /*0d70*/  LDS.U8 R2, [R27+0x5] ;  /* 0x000005001b027984 */ /* 0x002fe80000000000 */
[----:B------:R-:W1:Y:S04]  /*0d80*/  LDS.U8 R3, [R27+0x6] ;  /* 0x000006001b037984 */ /* 0x000e680000000000 */
[----:B------:R-:W1:Y:S04]  /*0d90*/  LDS.U8 R23, [R27+0x8] ;  /* 0x000008001b177984 */ /* 0x000e680000000000 */
[----:B------:R-:W-:Y:S04]  /*0da0*/  LDS.U8 R24, [R27+0xa] ;  /* 0x00000a001b187984 */ /* 0x000fe80000000000 */
[----:B------:R-:W-:Y:S01]  /*0db0*/  LDS.U8 R26, [R27+0xb] ;  /* 0x00000b001b1a7984 */ /* 0x000fe20000000000 */
[----:B0-----:R-:W-:-:S03]  /*0dc0*/  I2FP.F32.U32 R25, R20 ;  /* 0x0000001400197245 */ /* 0x001fc60000201000 */
[----:B------:R-:W0:Y:S01]  /*0dd0*/  LDS.U8 R20, [R27+0x7] ;  /* 0x000007001b147984 */ /* 0x000e220000000000 */
[----:B--2---:R-:W-:Y:S02]  /*0de0*/  I2FP.F32.U32 R29, R22 ;  /* 0x00000016001d7245 */ /* 0x004fe40000201000 */
[----:B------:R-:W-:Y:S02]  /*0df0*/  I2FP.F32.U32 R22, R21 ;  /* 0x0000001500167245 */ /* 0x000fe40000201000 */
[----:B------:R-:W-:Y:S02]  /*0e00*/  I2FP.F32.U32 R15, R15 ;  /* 0x0000000f000f7245 */ /* 0x000fe40000201000 */
[----:B------:R-:W-:Y:S02]  /*0e10*/  I2FP.F32.U32 R16, R16 ;  /* 0x0000001000107245 */ /* 0x000fe40000201000 */
[----:B-1----:R-:W-:Y:S02]  /*0e20*/  I2FP.F32.U32 R3, R3 ;  /* 0x0000000300037245 */ /* 0x002fe40000201000 */
[----:B------:R-:W-:Y:S01]  /*0e30*/  I2FP.F32.U32 R23, R23 ;  /* 0x0000001700177245 */ /* 0x000fe20000201000 */
[C---:B---3--:R-:W-:Y:S01]  /*0e40*/  FFMA R25, R14.reuse, R25, R19 ;  /* 0x000000190e197223 */ /* 0x048fe20000000013 */
[C---:B------:R-:W-:Y:S01]  /*0e50*/  FFMA R21, R14.reuse, R29, R18 ;  /* 0x0000001d0e157223 */ /* 0x040fe20000000012 */
[----:B------:R-:W1:Y:S01]  /*0e60*/  LDS.U8 R19, [R27+0x9] ;  /* 0x000009001b137984 */ /* 0x000e620000000000 */
[----:B------:R-:W-:Y:S01]  /*0e70*/  FFMA R17, R14, R22, R17 ;  /* 0x000000160e117223 */ /* 0x000fe20000000011 */
[----:B------:R-:W-:Y:S01]  /*0e80*/  I2FP.F32.U32 R14, R2 ;  /* 0x00000002000e7245 */ /* 0x000fe20000201000 */
[C---:B----4-:R-:W-:Y:S01]  /*0e90*/  FFMA R2, R12.reuse, R15, R25 ;  /* 0x0000000f0c027223 */ /* 0x050fe20000000019 */
[----:B0-----:R-:W-:Y:S01]  /*0ea0*/  I2FP.F32.U32 R15, R20 ;  /* 0x00000014000f7245 */ /* 0x001fe20000201000 */
[----:B------:R-:W-:-:S02]  /*0eb0*/  FFMA R16, R12, R16, R21 ;  /* 0x000000100c107223 */ /* 0x000fc40000000015 */
[----:B------:R-:W-:Y:S01]  /*0ec0*/  FFMA R14, R12, R14, R17 ;  /* 0x0000000e0c0e7223 */ /* 0x000fe20000000011 */
[C---:B-----5:R-:W-:Y:S01]  /*0ed0*/  FFMA R2, R11.reuse, R3, R2 ;  /* 0x000000030b027223 */ /* 0x060fe20000000002 */
[----:B------:R-:W-:Y:S01]  /*0ee0*/  I2FP.F32.U32 R3, R24 ;  /* 0x0000001800037245 */ /* 0x000fe20000201000 */
[C---:B------:R-:W-:Y:S01]  /*0ef0*/  FFMA R16, R11.reuse, R15, R16 ;  /* 0x0000000f0b107223 */ /* 0x040fe20000000010 */
[----:B------:R-:W-:Y:S01]  /*0f00*/  I2FP.F32.U32 R17, R26 ;  /* 0x0000001a00117245 */ /* 0x000fe20000201000 */
[----:B------:R-:W-:Y:S02]  /*0f10*/  FFMA R14, R11, R23, R14 ;  /* 0x000000170b0e7223 */ /* 0x000fe4000000000e */
[C---:B------:R-:W-:Y:S02]  /*0f20*/  FFMA R18, R13.reuse, R3, R16 ;  /* 0x000000030d127223 */ /* 0x040fe40000000010 */
[----:B------:R-:W-:Y:S01]  /*0f30*/  FFMA R17, R13, R17, R14 ;  /* 0x000000110d117223 */ /* 0x000fe2000000000e */
[----:B-1----:R-:W-:-:S05]  /*0f40*/  I2FP.F32.U32 R19, R19 ;  /* 0x0000001300137245 */ /* 0x002fca0000201000 */
[----:B------:R-:W-:-:S07]  /*0f50*/  FFMA R19, R13, R19, R2 ;  /* 0x000000130d137223 */ /* 0x000fce0000000002 */
.L_x_24:
[----:B------:R-:W-:Y:S05]  /*0f60*/  BRA.U !UP2, `(.L_x_23) ;  /* 0x000000010ae07547 */ /* 0x000fea000b800000 */
[----:B------:R-:W-:Y:S02]  /*0f70*/  UISETP.NE.AND UP1, UPT, UR5, 0x1, UPT ;  /* 0x000000010500788c */ /* 0x000fe4000bf25270 */
[----:B------:R-:W-:-:S07]  /*0f80*/  ULOP3.LUT UP2, URZ, UR15, 0x1, URZ, 0xc0, !UPT ;  /* 0x000000010fff7892 */ /* 0x000fce000f84c0ff */
[----:B------:R-:W-:Y:S05]  /*0f90*/  BRA.U !UP1, `(.L_x_25) ;  /* 0x0000000109887547 */ /* 0x000fea000b800000 */
[----:B------:R-:W1:Y:S01]  /*0fa0*/  LDC.64 R12, c[0x0][0x390] ;  /* 0x0000e400ff0c7b82 */ /* 0x000e620000000a00 */
[C---:B------:R-:W-:Y:S01]  /*0fb0*/  VIADD R11, R10.reuse, UR14 ;  /* 0x0000000e0a0b7c36 */ /* 0x040fe20008000000 */
[----:B------:R-:W-:-:S06]  /*0fc0*/  IADD3 R14, P0, PT, R10, UR14, RZ ;  /* 0x0000000e0a0e7c10 */ /* 0x000fcc000ff1e0ff */
[----:B------:R-:W2:Y:S01]  /*0fd0*/  LDC.64 R2, c[0x0][0x390] ;  /* 0x0000e400ff027b82 */ /* 0x000ea20000000a00 */
[----:B-1----:R-:W-:Y:S01]  /*0fe0*/  IMAD.WIDE.U32 R12, R11, 0x4, R12 ;  /* 0x000000040b0c7825 */ /* 0x002fe200078e000c */
[----:B------:R-:W-:-:S05]  /*0ff0*/  IADD3.X R11, PT, PT, RZ, RZ, RZ, P0, !PT ;  /* 0x000000ffff0b7210 */ /* 0x000fca00007fe4ff */
[----:B------:R1:W3:Y:S01]  /*1000*/  LDG.E R12, desc[UR12][R12.64] ;  /* 0x0000000c0c0c7981 */ /* 0x0002e2000c1e1900 */
[----:B--2---:R-:W-:-:S04]  /*1010*/  LEA R2, P0, R14, R2, 0x2 ;  /* 0x000000020e027211 */ /* 0x004fc800078010ff */
[----:B------:R-:W-:-:S05]  /*1020*/  LEA.HI.X R3, R14, R3, R11, 0x2, P0 ;  /* 0x000000030e037211 */ /* 0x000fca00000f140b */
[----:B------:R2:W4:Y:S01]  /*1030*/  LDG.E R2, desc[UR12][R2.64+0x4] ;  /* 0x0000040c02027981 */ /* 0x000522000c1e1900 */
[----:B------:R-:W5:Y:S01]  /*1040*/  S2R R14, SR_CgaCtaId ;  /* 0x00000000000e7919 */ /* 0x000f620000008800 */
[----:B------:R-:W-:-:S04]  /*1050*/  MOV R11, 0x400 ;  /* 0x00000400000b7802 */ /* 0x000fc80000000f00 */
[----:B-----5:R-:W-:Y:S01]  /*1060*/  LEA R14, R14, R11, 0x18 ;  /* 0x0000000b0e0e7211 */ /* 0x020fe200078ec0ff */
[----:B------:R-:W-:-:S04]  /*1070*/  IMAD.IADD R11, R9, 0x1, R10 ;  /* 0x00000001090b7824 */ /* 0x000fc800078e020a */
[----:B------:R-:W-:-:S05]  /*1080*/  IMAD R11, R11, 0x3, R14 ;  /* 0x000000030b0b7824 */ /* 0x000fca00078e020e */
[----:B------:R-:W5:Y:S04]  /*1090*/  LDS.U8 R14, [R11] ;  /* 0x000000000b0e7984 */ /* 0x000f680000000000 */
[----:B------:R-:W5:Y:S04]  /*10a0*/  LDS.U8 R15, [R11+0x1] ;  /* 0x000001000b0f7984 */ /* 0x000f680000000000 */
[----:B0-----:R-:W0:Y:S04]  /*10b0*/  LDS.U8 R16, [R11+0x2] ;  /* 0x000002000b107984 */ /* 0x001e280000000000 */
[----:B-1----:R-:W1:Y:S04]  /*10c0*/  LDS.U8 R13, [R11+0x3] ;  /* 0x000003000b0d7984 */ /* 0x002e680000000000 */
[----:B------:R-:W1:Y:S04]  /*10d0*/  LDS.U8 R20, [R11+0x4] ;  /* 0x000004000b147984 */ /* 0x000e680000000000 */
[----:B--2---:R-:W2:Y:S01]  /*10e0*/  LDS.U8 R3, [R11+0x5] ;  /* 0x000005000b037984 */ /* 0x004ea20000000000 */
[----:B------:R-:W-:Y:S01]  /*10f0*/  VIADD R10, R10, 0x2 ;  /* 0x000000020a0a7836 */ /* 0x000fe20000000000 */
[----:B-----5:R-:W-:-:S02]  /*1100*/  I2FP.F32.U32 R14, R14 ;  /* 0x0000000e000e7245 */ /* 0x020fc40000201000 */
[----:B------:R-:W-:Y:S02]  /*1110*/  I2FP.F32.U32 R15, R15 ;  /* 0x0000000f000f7245 */ /* 0x000fe40000201000 */
[----:B0-----:R-:W-:Y:S02]  /*1120*/  I2FP.F32.U32 R16, R16 ;  /* 0x0000001000107245 */ /* 0x001fe40000201000 */
[----:B-1----:R-:W-:Y:S02]  /*1130*/  I2FP.F32.U32 R13, R13 ;  /* 0x0000000d000d7245 */ /* 0x002fe40000201000 */
[----:B------:R-:W-:Y:S01]  /*1140*/  I2FP.F32.U32 R20, R20 ;  /* 0x0000001400147245 */ /* 0x000fe20000201000 */
[C---:B---3--:R-:W-:Y:S01]  /*1150*/  FFMA R19, R12.reuse, R14, R19 ;  /* 0x0000000e0c137223 */ /* 0x048fe20000000013 */
[----:B--2---:R-:W-:Y:S01]  /*1160*/  I2FP.F32.U32 R14, R3 ;  /* 0x00000003000e7245 */ /* 0x004fe20000201000 */
[C---:B------:R-:W-:Y:S01]  /*1170*/  FFMA R15, R12.reuse, R15, R18 ;  /* 0x0000000f0c0f7223 */ /* 0x040fe20000000012 */
[----:B------:R-:W-:Y:S01]  /*1180*/  FFMA R17, R12, R16, R17 ;  /* 0x000000100c117223 */ /* 0x000fe20000000011 */
[----:B----4-:R-:W-:-:S02]  /*1190*/  FFMA R19, R2, R13, R19 ;  /* 0x0000000d02137223 */ /* 0x010fc40000000013 */
[C---:B------:R-:W-:Y:S01]  /*11a0*/  FFMA R18, R2.reuse, R20, R15 ;  /* 0x0000001402127223 */ /* 0x040fe2000000000f */
[----:B------:R-:W-:-:S07]  /*11b0*/  FFMA R17, R2, R14, R17 ;  /* 0x0000000e02117223 */ /* 0x000fce0000000011 */
.L_x_25:
[----:B------:R-:W-:Y:S05]  /*11c0*/  BRA.U !UP2, `(.L_x_23) ;  /* 0x000000010a487547 */ /* 0x000fea000b800000 */
[----:B------:R-:W1:Y:S01]  /*11d0*/  LDC.64 R2, c[0x0][0x390] ;  /* 0x0000e400ff027b82 */ /* 0x000e620000000a00 */
[----:B------:R-:W-:-:S05]  /*11e0*/  IADD3 R11, PT, PT, R10, UR14, RZ ;  /* 0x0000000e0a0b7c10 */ /* 0x000fca000fffe0ff */
[----:B-1----:R-:W-:-:S06]  /*11f0*/  IMAD.WIDE.U32 R2, R11, 0x4, R2 ;  /* 0x000000040b027825 */ /* 0x002fcc00078e0002 */
[----:B------:R-:W2:Y:S01]  /*1200*/  LDG.E R2, desc[UR12][R2.64] ;  /* 0x0000000c02027981 */ /* 0x000ea2000c1e1900 */
[----:B------:R-:W-:Y:S01]  /*1210*/  MOV R11, 0x400 ;  /* 0x00000400000b7802 */ /* 0x000fe20000000f00 */
[----:B------:R-:W-:Y:S01]  /*1220*/  IMAD.IADD R9, R9, 0x1, R10 ;  /* 0x0000000109097824 */ /* 0x000fe200078e020a */
[----:B------:R-:W1:Y:S02]  /*1230*/  S2R R12, SR_CgaCtaId ;  /* 0x00000000000c7919 */ /* 0x000e640000008800 */
[----:B-1----:R-:W-:-:S05]  /*1240*/  LEA R12, R12, R11, 0x18 ;  /* 0x0000000b0c0c7211 */ /* 0x002fca00078ec0ff */
[----:B------:R-:W-:-:S05]  /*1250*/  IMAD R9, R9, 0x3, R12 ;  /* 0x0000000309097824 */ /* 0x000fca00078e020c */
[----:B------:R-:W1:Y:S04]  /*1260*/  LDS.U8 R10, [R9] ;  /* 0x00000000090a7984 */ /* 0x000e680000000000 */
[----:B------:R-:W3:Y:S04]  /*1270*/  LDS.U8 R11, [R9+0x1] ;  /* 0x00000100090b7984 */ /* 0x000ee80000000000 */
[----:B------:R-:W4:Y:S01]  /*1280*/  LDS.U8 R12, [R9+0x2] ;  /* 0x00000200090c7984 */ /* 0x000f220000000000 */
[----:B-1----:R-:W-:Y:S02]  /*1290*/  I2FP.F32.U32 R10, R10 ;  /* 0x0000000a000a7245 */ /* 0x002fe40000201000 */
[----:B---3--:R-:W-:-:S02]  /*12a0*/  I2FP.F32.U32 R11, R11 ;  /* 0x0000000b000b7245 */ /* 0x008fc40000201000 */
[----:B----4-:R-:W-:Y:S01]  /*12b0*/  I2FP.F32.U32 R12, R12 ;  /* 0x0000000c000c7245 */ /* 0x010fe20000201000 */
[C---:B--2---:R-:W-:Y:S02]  /*12c0*/  FFMA R19, R2.reuse, R10, R19 ;  /* 0x0000000a02137223 */ /* 0x044fe40000000013 */
[C---:B------:R-:W-:Y:S02]  /*12d0*/  FFMA R18, R2.reuse, R11, R18 ;  /* 0x0000000b02127223 */ /* 0x040fe40000000012 */
[----:B------:R-:W-:-:S07]  /*12e0*/  FFMA R17, R2, R12, R17 ;  /* 0x0000000c02117223 */ /* 0x000fce0000000011 */
.L_x_23:
[----:B------:R-:W-:Y:S05]  /*12f0*/  BRA.U UP0, `(.L_x_26) ;  /* 0xfffffff100847547 */ /* 0x000fea000b83ffff */
.L_x_20:
[----:B------:R-:W1:Y:S01]  /*1300*/  LDC.64 R2, c[0x0][0x3a0] ;  /* 0x0000e800ff027b82 */ /* 0x000e620000000a00 */
[----:B------:R-:W2:Y:S01]  /*1310*/  LDCU UR4, c[0x0][0x388] ;  /* 0x00007100ff0477ac */ /* 0x000ea20008000800 */
[----:B------:R-:W3:Y:S08]  /*1320*/  F2I.U32.TRUNC.NTZ R19, R19 ;  /* 0x0000001300137305 */ /* 0x000ef0000020f000 */
[----:B------:R-:W4:Y:S08]  /*1330*/  F2I.U32.TRUNC.NTZ R5, R18 ;  /* 0x0000001200057305 */ /* 0x000f30000020f000 */
[----:B------:R-:W5:Y:S01]  /*1340*/  F2I.U32.TRUNC.NTZ R17, R17 ;  /* 0x0000001100117305 */ /* 0x000f62000020f000 */
[----:B--2---:R-:W-:-:S04]  /*1350*/  IMAD R7, R6, UR4, R7 ;  /* 0x0000000406077c24 */ /* 0x004fc8000f8e0207 */
[----:B-1----:R-:W-:-:S05]  /*1360*/  IMAD.WIDE R2, R7, 0x3, R2 ;  /* 0x0000000307027825 */ /* 0x002fca00078e0202 */
[----:B---3--:R-:W-:Y:S04]  /*1370*/  STG.E.U8 desc[UR12][R2.64], R19 ;  /* 0x0000001302007986 */ /* 0x008fe8000c10110c */
[----:B----4-:R-:W-:Y:S04]  /*1380*/  STG.E.U8 desc[UR12][R2.64+0x1], R5 ;  /* 0x0000010502007986 */ /* 0x010fe8000c10110c */
[----:B-----5:R-:W-:Y:S01]  /*1390*/  STG.E.U8 desc[UR12][R2.64+0x2], R17 ;  /* 0x0000021102007986 */ /* 0x020fe2000c10110c */
[----:B------:R-:W-:Y:S05]  /*13a0*/  EXIT ;  /* 0x000000000000794d */ /* 0x000fea0003800000 */
.L_x_27:
        /* <DEDUP_REMOVED lines=13> */
.L_x_37:


//--------------------- .text._Z14blurImgKernel1P6uchar3iiPfiS0_ --------------------------
	.section	.text._Z14blurImgKernel1P6uchar3iiPfiS0_,"ax",@progbits
	.align	128
        .global         _Z14blurImgKernel1P6uchar3iiPfiS0_
        .type           _Z14blurImgKernel1P6uchar3iiPfiS0_,@function
        .size           _Z14blurImgKernel1P6uchar3iiPfiS0_,(.L_x_38 - _Z14blurImgKernel1P6uchar3iiPfiS0_)
        .other          _Z14blurImgKernel1P6uchar3iiPfiS0_,@"STO_CUDA_ENTRY STV_DEFAULT"
_Z14blurImgKernel1P6uchar3iiPfiS0_:
.text._Z14blurImgKernel1P6uchar3iiPfiS0_:
[----:B------:R-:W-:Y:S01]  /*0000*/  LDC R1, c[0x0][0x37c] ;  /* 0x0000df00ff017b82 */ /* 0x000fe20000000800 */
[----:B------:R-:W0:Y:S07]  /*0010*/  S2R R3, SR_TID.Y ;  /* 0x0000000000037919 */ /* 0x000e2e0000002200 */
[----:B------:R-:W0:Y:S01]  /*0020*/  S2UR UR4, SR_CTAID.Y ;  /* 0x00000000000479c3 */ /* 0x000e220000002600 */
[----:B------:R-:W1:Y:S07]  /*0030*/  S2R R5, SR_TID.X ;  /* 0x0000000000057919 */ /* 0x000e6e0000002100 */
[----:B------:R-:W0:Y:S08]  /*0040*/  LDC R0, c[0x0][0x364] ;  /* 0x0000d900ff007b82 */ /* 0x000e300000000800 */
[----:B------:R-:W1:Y:S08]  /*0050*/  S2UR UR5, SR_CTAID.X ;  /* 0x00000000000579c3 */ /* 0x000e700000002500 */
[----:B------:R-:W1:Y:S08]  /*0060*/  LDC R2, c[0x0][0x360] ;  /* 0x0000d800ff027b82 */ /* 0x000e700000000800 */
[----:B------:R-:W2:Y:S01]  /*0070*/  LDC.64 R8, c[0x0][0x388] ;  /* 0x0000e200ff087b82 */ /* 0x000ea20000000a00 */
[----:B0-----:R-:W-:-:S02]  /*0080*/  IMAD R0, R0, UR4, R3 ;  /* 0x0000000400007c24 */ /* 0x001fc4000f8e0203 */
[----:B-1----:R-:W-:-:S03]  /*0090*/  IMAD R3, R2, UR5, R5 ;  /* 0x0000000502037c24 */ /* 0x002fc6000f8e0205 */
[----:B--2---:R-:W-:-:S04]  /*00a0*/  ISETP.GE.AND P0, PT, R0, R9, PT ;  /* 0x000000090000720c */ /* 0x004fc80003f06270 */
[----:B------:R-:W-:-:S13]  /*00b0*/  ISETP.GE.OR P0, PT, R3, R8, P0 ;  /* 0x000000080300720c */ /* 0x000fda0000706670 */
[----:B------:R-:W-:Y:S05]  /*00c0*/  @P0 EXIT ;  /* 0x000000000000094d */ /* 0x000fea0003800000 */
[----:B------:R-:W0:Y:S01]  /*00d0*/  LDC R6, c[0x0][0x398] ;  /* 0x0000e600ff067b82 */ /* 0x000e220000000800 */
[----:B------:R-:W1:Y:S01]  /*00e0*/  LDCU.64 UR4, c[0x0][0x358] ;  /* 0x00006b00ff0477ac */ /* 0x000e620008000a00 */
[----:B------:R-:W-:Y:S01]  /*00f0*/  HFMA2 R2, -RZ, RZ, 0, 0 ;  /* 0x00000000ff027431 */ /* 0x000fe200000001ff */
[----:B------:R-:W-:Y:S02]  /*0100*/  CS2R R20, SRZ ;  /* 0x0000000000147805 */ /* 0x000fe4000001ff00 */
[C---:B0-----:R-:W-:Y:S02]  /*0110*/  ISETP.GE.AND P0, PT, R6.reuse, -0x1, PT ;  /* 0xffffffff0600780c */ /* 0x041fe40003f06270 */
[----:B------:R-:W-:-:S11]  /*0120*/  LEA.HI R6, R6, R6, RZ, 0x1 ;  /* 0x0000000606067211 */ /* 0x000fd600078f08ff */
[----:B-1----:R-:W-:Y:S05]  /*0130*/  @!P0 BRA `(.L_x_28) ;  /* 0x0000001000288947 */ /* 0x002fea0003800000 */
[----:B------:R-:W-:Y:S01]  /*0140*/  SHF.R.S32.HI R6, RZ, 0x1, R6 ;  /* 0x00000001ff067819 */ /* 0x000fe20000011406 */
[----:B------:R-:W-:Y:S01]  /*0150*/  VIADD R8, R8, 0xffffffff ;  /* 0xffffffff08087836 */ /* 0x000fe20000000000 */
[----:B------:R-:W-:Y:S02]  /*0160*/  IADD3 R7, PT, PT, R9, -0x1, RZ ;  /* 0xffffffff09077810 */ /* 0x000fe40007ffe0ff */
[----:B------:R-:W-:Y:S02]  /*0170*/  CS2R R20, SRZ ;  /* 0x0000000000147805 */ /* 0x000fe4000001ff00 */
[----:B------:R-:W-:Y:S01]  /*0180*/  IABS R5, R6 ;  /* 0x0000000600057213 */ /* 0x000fe20000000000 */
[----:B------:R-:W-:-:S04]  /*0190*/  IMAD.MOV R9, RZ, RZ, -R6 ;  /* 0x000000ffff097224 */ /* 0x000fc800078e0a06 */
[----:B------:R-:W-:-:S05]  /*01a0*/  IMAD.IADD R5, R6, 0x1, R5 ;  /* 0x0000000106057824 */ /* 0x000fca00078e0205 */
[----:B------:R-:W-:-:S04]  /*01b0*/  IADD3 R10, PT, PT, R5, 0x1, RZ ;  /* 0x00000001050a7810 */ /* 0x000fc80007ffe0ff */
[C---:B------:R-:W-:Y:S02]  /*01c0*/  LOP3.LUT R2, R10.reuse, 0x7, RZ, 0xc0, !PT ;  /* 0x000000070a027812 */ /* 0x040fe400078ec0ff */
[C---:B------:R-:W-:Y:S02]  /*01d0*/  LOP3.LUT R11, R10.reuse, 0xfffffff8, RZ, 0xc0, !PT ;  /* 0xfffffff80a0b7812 */ /* 0x040fe400078ec0ff */
[----:B------:R-:W-:Y:S01]  /*01e0*/  LOP3.LUT R10, R10, 0x3, RZ, 0xc0, !PT ;  /* 0x000000030a0a7812 */ /* 0x000fe200078ec0ff */
[----:B------:R-:W-:Y:S01]  /*01f0*/  VIADD R2, R2, 0xffffffff ;  /* 0xffffffff02027836 */ /* 0x000fe20000000000 */
[----:B------:R-:W-:-:S04]  /*0200*/  IADD3 R11, PT, PT, -R11, RZ, RZ ;  /* 0x000000ff0b0b7210 */ /* 0x000fc80007ffe1ff */
[----:B------:R-:W-:Y:S02]  /*0210*/  ISETP.GE.U32.AND P0, PT, R2, 0x3, PT ;  /* 0x000000030200780c */ /* 0x000fe40003f06070 */
[----:B------:R-:W-:-:S11]  /*0220*/  MOV R2, RZ ;  /* 0x000000ff00027202 */ /* 0x000fd60000000f00 */
.L_x_34:
[----:B------:R-:W0:Y:S01]  /*0230*/  LDCU UR6, c[0x0][0x398] ;  /* 0x00007300ff0677ac */ /* 0x000e220008000800 */
[----:B------:R-:W-:Y:S01]  /*0240*/  ISETP.GE.U32.AND P2, PT, R5, 0x7, PT ;  /* 0x000000070500780c */ /* 0x000fe20003f46070 */
[----:B------:R-:W-:Y:S01]  /*0250*/  IMAD.IADD R4, R6, 0x1, R9 ;  /* 0x0000000106047824 */ /* 0x000fe200078e0209 */
[----:B------:R-:W-:Y:S02]  /*0260*/  IABS R12, R6 ;  /* 0x00000006000c7213 */ /* 0x000fe40000000000 */
[C---:B------:R-:W-:Y:S02]  /*0270*/  VIADDMNMX.RELU R18, R9.reuse, R0, R7, PT ;  /* 0x0000000009127246 */ /* 0x040fe40003801107 */
[C---:B------:R-:W-:Y:S01]  /*0280*/  ISETP.NE.AND P1, PT, R9.reuse, R12, PT ;  /* 0x0000000c0900720c */ /* 0x040fe20003f25270 */
[----:B------:R-:W-:Y:S02]  /*0290*/  VIADD R9, R9, 0x1 ;  /* 0x0000000109097836 */ /* 0x000fe40000000000 */
[----:B0-----:R-:W-:Y:S01]  /*02a0*/  IMAD R27, R4, UR6, RZ ;  /* 0x00000006041b7c24 */ /* 0x001fe2000f8e02ff */
[----:B------:R-:W-:-:S04]  /*02b0*/  IADD3 R4, PT, PT, -R6, RZ, RZ ;  /* 0x000000ff06047210 */ /* 0x000fc80007ffe1ff */
[----:B------:R-:W-:Y:S01]  /*02c0*/  IADD3 R19, PT, PT, R6, R27, RZ ;  /* 0x0000001b06137210 */ /* 0x000fe20007ffe0ff */
[----:B------:R-:W-:Y:S06]  /*02d0*/  @!P2 BRA `(.L_x_29) ;  /* 0x0000000400d8a947 */ /* 0x000fec0003800000 */
[----:B------:R-:W-:Y:S01]  /*02e0*/  IADD3 R4, PT, PT, -R6, 0x3, RZ ;  /* 0x0000000306047810 */ /* 0x000fe20007ffe1ff */
[----:B------:R-:W-:Y:S01]  /*02f0*/  IMAD.IADD R25, R3, 0x1, -R6 ;  /* 0x0000000103197824 */ /* 0x000fe200078e0a06 */
[----:B------:R-:W-:Y:S01]  /*0300*/  MOV R24, R11 ;  /* 0x0000000b00187202 */ /* 0x000fe20000000f00 */
[----:B------:R-:W0:Y:S06]  /*0310*/  LDCU UR6, c[0x0][0x388] ;  /* 0x00007100ff0677ac */ /* 0x000e2c0008000800 */
.L_x_30:
[----:B------:R-:W1:Y:S01]  /*0320*/  LDC.64 R12, c[0x0][0x380] ;  /* 0x0000e000ff0c7b82 */ /* 0x000e620000000a00 */
[----:B------:R-:W-:-:S05]  /*0330*/  VIMNMX.RELU R17, PT, PT, R25, R8, PT ;  /* 0x0000000819117248 */ /* 0x000fca0003fe1100 */
[----:B0-----:R-:W-:Y:S02]  /*0340*/  IMAD R17, R18, UR6, R17 ;  /* 0x0000000612117c24 */ /* 0x001fe4000f8e0211 */
[----:B------:R-:W0:Y:S02]  /*0350*/  LDC.64 R14, c[0x0][0x390] ;  /* 0x0000e400ff0e7b82 */ /* 0x000e240000000a00 */
[----:B-1----:R-:W-:-:S05]  /*0360*/  IMAD.WIDE R16, R17, 0x3, R12 ;  /* 0x0000000311107825 */ /* 0x002fca00078e020c */
[----:B------:R-:W2:Y:S01]  /*0370*/  LDG.E.U8 R23, desc[UR4][R16.64] ;  /* 0x0000000410177981 */ /* 0x000ea2000c1e1100 */
[----:B0-----:R-:W-:-:S03]  /*0380*/  IMAD.WIDE R14, R27, 0x4, R14 ;  /* 0x000000041b0e7825 */ /* 0x001fc600078e020e */
[----:B------:R-:W3:Y:S04]  /*0390*/  LDG.E.U8 R22, desc[UR4][R16.64+0x1] ;  /* 0x0000010410167981 */ /* 0x000ee8000c1e1100 */
[----:B------:R-:W4:Y:S04]  /*03a0*/  LDG.E R29, desc[UR4][R14.64] ;  /* 0x000000040e1d7981 */ /* 0x000f28000c1e1900 */
[----:B------:R0:W5:Y:S01]  /*03b0*/  LDG.E.U8 R26, desc[UR4][R16.64+0x2] ;  /* 0x00000204101a7981 */ /* 0x000162000c1e1100 */
[----:B--2---:R-:W-:Y:S02]  /*03c0*/  I2FP.F32.U32 R23, R23 ;  /* 0x0000001700177245 */ /* 0x004fe40000201000 */
[----:B---3--:R-:W-:-:S03]  /*03d0*/  I2FP.F32.U32 R22, R22 ;  /* 0x0000001600167245 */ /* 0x008fc60000201000 */
[----:B----4-:R-:W-:Y:S01]  /*03e0*/  FFMA R2, R29, R23, R2 ;  /* 0x000000171d027223 */ /* 0x010fe20000000002 */
[----:B------:R-:W-:Y:S01]  /*03f0*/  VIADDMNMX.RELU R23, R25, 0x1, R8, PT ;  /* 0x0000000119177846 */ /* 0x000fe20003801108 */
[----:B0-----:R-:W-:Y:S02]  /*0400*/  FFMA R17, R29, R22, R20 ;  /* 0x000000161d117223 */ /* 0x001fe40000000014 */
[----:B------:R-:W2:Y:S02]  /*0410*/  LDG.E R20, desc[UR4][R14.64+0x4] ;  /* 0x000004040e147981 */ /* 0x000ea4000c1e1900 */
[----:B------:R-:W-:-:S04]  /*0420*/  IMAD R23, R18, UR6, R23 ;  /* 0x0000000612177c24 */ /* 0x000fc8000f8e0217 */
[----:B------:R-:W-:-:S05]  /*0430*/  IMAD.WIDE R22, R23, 0x3, R12 ;  /* 0x0000000317167825 */ /* 0x000fca00078e020c */
[----:B------:R-:W3:Y:S04]  /*0440*/  LDG.E.U8 R16, desc[UR4][R22.64] ;  /* 0x0000000416107981 */ /* 0x000ee8000c1e1100 */
[----:B------:R-:W4:Y:S01]  /*0450*/  LDG.E.U8 R28, desc[UR4][R22.64+0x1] ;  /* 0x00000104161c7981 */ /* 0x000f22000c1e1100 */
[----:B-----5:R-:W-:-:S05]  /*0460*/  I2FP.F32.U32 R26, R26 ;  /* 0x0000001a001a7245 */ /* 0x020fca0000201000 */
[----:B------:R-:W-:Y:S02]  /*0470*/  FFMA R21, R29, R26, R21 ;  /* 0x0000001a1d157223 */ /* 0x000fe40000000015 */
[----:B------:R0:W5:Y:S01]  /*0480*/  LDG.E.U8 R26, desc[UR4][R22.64+0x2] ;  /* 0x00000204161a7981 */ /* 0x000162000c1e1100 */
[----:B---3--:R-:W-:-:S05]  /*0490*/  I2FP.F32.U32 R29, R16 ;  /* 0x00000010001d7245 */ /* 0x008fca0000201000 */
[----:B--2---:R-:W-:Y:S01]  /*04a0*/  FFMA R2, R20, R29, R2 ;  /* 0x0000001d14027223 */ /* 0x004fe20000000002 */
[----:B------:R-:W-:Y:S02]  /*04b0*/  VIADDMNMX.RELU R29, R25, 0x2, R8, PT ;  /* 0x00000002191d7846 */ /* 0x000fe40003801108 */
[----:B----4-:R-:W-:-:S03]  /*04c0*/  I2FP.F32.U32 R28, R28 ;  /* 0x0000001c001c7245 */ /* 0x010fc60000201000 */
[----:B------:R-:W-:Y:S02]  /*04d0*/  IMAD R29, R18, UR6, R29 ;  /* 0x00000006121d7c24 */ /* 0x000fe4000f8e021d */
[----:B0-----:R-:W-:Y:S02]  /*04e0*/  FFMA R22, R20, R28, R17 ;  /* 0x0000001c14167223 */ /* 0x001fe40000000011 */
[----:B------:R-:W-:Y:S02]  /*04f0*/  IMAD.WIDE R16, R29, 0x3, R12 ;  /* 0x000000031d107825 */ /* 0x000fe400078e020c */
[----:B------:R-:W2:Y:S04]  /*0500*/  LDG.E R29, desc[UR4][R14.64+0x8] ;  /* 0x000008040e1d7981 */ /* 0x000ea8000c1e1900 */
[----:B------:R-:W3:Y:S04]  /*0510*/  LDG.E.U8 R23, desc[UR4][R16.64] ;  /* 0x0000000410177981 */ /* 0x000ee8000c1e1100 */
[----:B------:R-:W4:Y:S01]  /*0520*/  LDG.E.U8 R28, desc[UR4][R16.64+0x1] ;  /* 0x00000104101c7981 */ /* 0x000f22000c1e1100 */
[----:B-----5:R-:W-:-:S05]  /*0530*/  I2FP.F32.U32 R26, R26 ;  /* 0x0000001a001a7245 */ /* 0x020fca0000201000 */
[----:B------:R-:W-:Y:S01]  /*0540*/  FFMA R26, R20, R26, R21 ;  /* 0x0000001a141a7223 */ /* 0x000fe20000000015 */
[----:B------:R-:W-:-:S05]  /*0550*/  VIADDMNMX.RELU R21, R25, 0x3, R8, PT ;  /* 0x0000000319157846 */ /* 0x000fca0003801108 */
[----:B------:R-:W-:-:S04]  /*0560*/  IMAD R21, R18, UR6, R21 ;  /* 0x0000000612157c24 */ /* 0x000fc8000f8e0215 */
[----:B------:R-:W-:Y:S01]  /*0570*/  IMAD.WIDE R20, R21, 0x3, R12 ;  /* 0x0000000315147825 */ /* 0x000fe200078e020c */
[----:B---3--:R-:W-:-:S05]  /*0580*/  I2FP.F32.U32 R23, R23 ;  /* 0x0000001700177245 */ /* 0x008fca0000201000 */
[----:B--2---:R-:W-:Y:S02]  /*0590*/  FFMA R2, R29, R23, R2 ;  /* 0x000000171d027223 */ /* 0x004fe40000000002 */
[----:B------:R0:W2:Y:S01]  /*05a0*/  LDG.E.U8 R23, desc[UR4][R16.64+0x2] ;  /* 0x0000020410177981 */ /* 0x0000a2000c1e1100 */
[----:B----4-:R-:W-:-:S03]  /*05b0*/  I2FP.F32.U32 R28, R28 ;  /* 0x0000001c001c7245 */ /* 0x010fc60000201000 */
[----:B------:R-:W3:Y:S02]  /*05c0*/  LDG.E.U8 R16, desc[UR4][R20.64] ;  /* 0x0000000414107981 */ /* 0x000ee4000c1e1100 */
[----:B0-----:R-:W-:Y:S02]  /*05d0*/  FFMA R17, R29, R28, R22 ;  /* 0x0000001c1d117223 */ /* 0x001fe40000000016 */
[----:B------:R-:W4:Y:S04]  /*05e0*/  LDG.E.U8 R28, desc[UR4][R20.64+0x1] ;  /* 0x00000104141c7981 */ /* 0x000f28000c1e1100 */
[----:B------:R-:W5:Y:S01]  /*05f0*/  LDG.E R22, desc[UR4][R14.64+0xc] ;  /* 0x00000c040e167981 */ /* 0x000f62000c1e1900 */
[----:B--2---:R-:W-:-:S05]  /*0600*/  I2FP.F32.U32 R23, R23 ;  /* 0x0000001700177245 */ /* 0x004fca0000201000 */
[----:B------:R-:W-:Y:S02]  /*0610*/  FFMA R29, R29, R23, R26 ;  /* 0x000000171d1d7223 */ /* 0x000fe4000000001a */
[----:B------:R-:W2:Y:S01]  /*0620*/  LDG.E R26, desc[UR4][R14.64+0x10] ;  /* 0x000010040e1a7981 */ /* 0x000ea2000c1e1900 */
[----:B---3--:R-:W-:Y:S02]  /*0630*/  I2FP.F32.U32 R23, R16 ;  /* 0x0000001000177245 */ /* 0x008fe40000201000 */
[----:B------:R-:W-:Y:S02]  /*0640*/  VIADDMNMX.RELU R16, R25, 0x4, R8, PT ;  /* 0x0000000419107846 */ /* 0x000fe40003801108 */
[----:B----4-:R-:W-:-:S03]  /*0650*/  I2FP.F32.U32 R28, R28 ;  /* 0x0000001c001c7245 */ /* 0x010fc60000201000 */
[----:B------:R-:W-:Y:S02]  /*0660*/  IMAD R16, R18, UR6, R16 ;  /* 0x0000000612107c24 */ /* 0x000fe4000f8e0210 */
[C---:B-----5:R-:W-:Y:S02]  /*0670*/  FFMA R2, R22.reuse, R23, R2 ;  /* 0x0000001716027223 */ /* 0x060fe40000000002 */
[----:B------:R0:W3:Y:S02]  /*0680*/  LDG.E.U8 R23, desc[UR4][R20.64+0x2] ;  /* 0x0000020414177981 */ /* 0x0000e4000c1e1100 */
[----:B0-----:R-:W-:Y:S01]  /*0690*/  FFMA R21, R22, R28, R17 ;  /* 0x0000001c16157223 */ /* 0x001fe20000000011 */
[----:B------:R-:W-:-:S05]  /*06a0*/  IMAD.WIDE R16, R16, 0x3, R12 ;  /* 0x0000000310107825 */ /* 0x000fca00078e020c */
[----:B------:R-:W4:Y:S04]  /*06b0*/  LDG.E.U8 R20, desc[UR4][R16.64] ;  /* 0x0000000410147981 */ /* 0x000f28000c1e1100 */
[----:B------:R-:W5:Y:S01]  /*06c0*/  LDG.E.U8 R28, desc[UR4][R16.64+0x1] ;  /* 0x00000104101c7981 */ /* 0x000f62000c1e1100 */
[----:B---3--:R-:W-:-:S05]  /*06d0*/  I2FP.F32.U32 R23, R23 ;  /* 0x0000001700177245 */ /* 0x008fca0000201000 */
[----:B------:R-:W-:Y:S02]  /*06e0*/  FFMA R29, R22, R23, R29 ;  /* 0x00000017161d7223 */ /* 0x000fe4000000001d */
[----:B------:R0:W3:Y:S01]  /*06f0*/  LDG.E.U8 R22, desc[UR4][R16.64+0x2] ;  /* 0x0000020410167981 */ /* 0x0000e2000c1e1100 */
[----:B----4-:R-:W-:-:S05]  /*0700*/  I2FP.F32.U32 R23, R20 ;  /* 0x0000001400177245 */ /* 0x010fca0000201000 */
[----:B--2---:R-:W-:Y:S01]  /*0710*/  FFMA R2, R26, R23, R2 ;  /* 0x000000171a027223 */ /* 0x004fe20000000002 */
[----:B------:R-:W-:Y:S02]  /*0720*/  VIADDMNMX.RELU R23, R25, 0x5, R8, PT ;  /* 0x0000000519177846 */ /* 0x000fe40003801108 */
[----:B-----5:R-:W-:-:S03]  /*0730*/  I2FP.F32.U32 R28, R28 ;  /* 0x0000001c001c7245 */ /* 0x020fc60000201000 */
[----:B------:R-:W-:Y:S02]  /*0740*/  IMAD R23, R18, UR6, R23 ;  /* 0x0000000612177c24 */ /* 0x000fe4000f8e0217 */
[----:B0-----:R-:W-:Y:S02]  /*0750*/  FFMA R16, R26, R28, R21 ;  /* 0x0000001c1a107223 */ /* 0x001fe40000000015 */
[----:B------:R-:W-:Y:S02]  /*0760*/  IMAD.WIDE R20, R23, 0x3, R12 ;  /* 0x0000000317147825 */ /* 0x000fe400078e020c */
[----:B------:R-:W2:Y:S04]  /*0770*/  LDG.E R23, desc[UR4][R14.64+0x14] ;  /* 0x000014040e177981 */ /* 0x000ea8000c1e1900 */
[----:B------:R-:W4:Y:S04]  /*0780*/  LDG.E.U8 R17, desc[UR4][R20.64] ;  /* 0x0000000414117981 */ /* 0x000f28000c1e1100 */
[----:B------:R-:W5:Y:S04]  /*0790*/  LDG.E.U8 R28, desc[UR4][R20.64+0x1] ;  /* 0x00000104141c7981 */ /* 0x000f68000c1e1100 */
[----:B------:R-:W5:Y:S01]  /*07a0*/  LDG.E.U8 R20, desc[UR4][R20.64+0x2] ;  /* 0x0000020414147981 */ /* 0x000f62000c1e1100 */
[----:B---3--:R-:W-:-:S05]  /*07b0*/  I2FP.F32.U32 R22, R22 ;  /* 0x0000001600167245 */ /* 0x008fca0000201000 */
[----:B------:R-:W-:Y:S02]  /*07c0*/  FFMA R26, R26, R22, R29 ;  /* 0x000000161a1a7223 */ /* 0x000fe4000000001d */
[----:B------:R-:W3:Y:S01]  /*07d0*/  LDG.E R29, desc[UR4][R14.64+0x18] ;  /* 0x000018040e1d7981 */ /* 0x000ee2000c1e1900 */
[----:B----4-:R-:W-:-:S05]  /*07e0*/  I2FP.F32.U32 R17, R17 ;  /* 0x0000001100117245 */ /* 0x010fca0000201000 */
[----:B--2---:R-:W-:Y:S01]  /*07f0*/  FFMA R2, R23, R17, R2 ;  /* 0x0000001117027223 */ /* 0x004fe20000000002 */
[----:B------:R-:W-:Y:S02]  /*0800*/  VIADDMNMX.RELU R17, R25, 0x6, R8, PT ;  /* 0x0000000619117846 */ /* 0x000fe40003801108 */
[----:B-----5:R-:W-:-:S03]  /*0810*/  I2FP.F32.U32 R22, R28 ;  /* 0x0000001c00167245 */ /* 0x020fc60000201000 */
[----:B------:R-:W-:Y:S02]  /*0820*/  IMAD R17, R18, UR6, R17 ;  /* 0x0000000612117c24 */ /* 0x000fe4000f8e0211 */
[----:B------:R-:W-:Y:S02]  /*0830*/  FFMA R22, R23, R22, R16 ;  /* 0x0000001617167223 */ /* 0x000fe40000000010 */
[----:B------:R-:W-:-:S05]  /*0840*/  IMAD.WIDE R16, R17, 0x3, R12 ;  /* 0x0000000311107825 */ /* 0x000fca00078e020c */
[----:B------:R-:W2:Y:S01]  /*0850*/  LDG.E.U8 R28, desc[UR4][R16.64] ;  /* 0x00000004101c7981 */ /* 0x000ea2000c1e1100 */
[----:B------:R-:W-:-:S03]  /*0860*/  I2FP.F32.U32 R20, R20 ;  /* 0x0000001400147245 */ /* 0x000fc60000201000 */
[----:B------:R-:W4:Y:S02]  /*0870*/  LDG.E.U8 R21, desc[UR4][R16.64+0x2] ;  /* 0x0000020410157981 */ /* 0x000f24000c1e1100 */
[----:B------:R-:W-:Y:S01]  /*0880*/  FFMA R26, R23, R20, R26 ;  /* 0x00000014171a7223 */ /* 0x000fe2000000001a */
[----:B------:R-:W-:Y:S01]  /*0890*/  VIADDMNMX.RELU R23, R25, 0x7, R8, PT ;  /* 0x0000000719177846 */ /* 0x000fe20003801108 */
[----:B------:R-:W5:Y:S04]  /*08a0*/  LDG.E.U8 R20, desc[UR4][R16.64+0x1] ;  /* 0x0000010410147981 */ /* 0x000f68000c1e1100 */
[----:B------:R-:W-:-:S04]  /*08b0*/  IMAD R23, R18, UR6, R23 ;  /* 0x0000000612177c24 */ /* 0x000fc8000f8e0217 */
[----:B------:R-:W-:Y:S02]  /*08c0*/  IMAD.WIDE R12, R23, 0x3, R12 ;  /* 0x00000003170c7825 */ /* 0x000fe400078e020c */
[----:B------:R-:W4:Y:S04]  /*08d0*/  LDG.E R23, desc[UR4][R14.64+0x1c] ;  /* 0x00001c040e177981 */ /* 0x000f28000c1e1900 */
[----:B------:R-:W4:Y:S04]  /*08e0*/  LDG.E.U8 R14, desc[UR4][R12.64+0x1] ;  /* 0x000001040c0e7981 */ /* 0x000f28000c1e1100 */
[----:B------:R-:W4:Y:S01]  /*08f0*/  LDG.E.U8 R15, desc[UR4][R12.64+0x2] ;  /* 0x000002040c0f7981 */ /* 0x000f22000c1e1100 */
[----:B--2---:R-:W-:-:S05]  /*0900*/  I2FP.F32.U32 R28, R28 ;  /* 0x0000001c001c7245 */ /* 0x004fca0000201000 */
[----:B---3--:R-:W-:Y:S02]  /*0910*/  FFMA R2, R29, R28, R2 ;  /* 0x0000001c1d027223 */ /* 0x008fe40000000002 */
[----:B------:R-:W2:Y:S01]  /*0920*/  LDG.E.U8 R28, desc[UR4][R12.64] ;  /* 0x000000040c1c7981 */ /* 0x000ea2000c1e1100 */
[----:B------:R-:W-:-:S05]  /*0930*/  VIADD R24, R24, 0x8 ;  /* 0x0000000818187836 */ /* 0x000fca0000000000 */
[----:B------:R-:W-:Y:S02]  /*0940*/  ISETP.NE.AND P2, PT, R24, RZ, PT ;  /* 0x000000ff1800720c */ /* 0x000fe40003f45270 */
[----:B-----5:R-:W-:Y:S02]  /*0950*/  I2FP.F32.U32 R20, R20 ;  /* 0x0000001400147245 */ /* 0x020fe40000201000 */
[----:B----4-:R-:W-:-:S03]  /*0960*/  I2FP.F32.U32 R21, R21 ;  /* 0x0000001500157245 */ /* 0x010fc60000201000 */
[C---:B------:R-:W-:Y:S02]  /*0970*/  FFMA R22, R29.reuse, R20, R22 ;  /* 0x000000141d167223 */ /* 0x040fe40000000016 */
[----:B------:R-:W-:Y:S01]  /*0980*/  FFMA R26, R29, R21, R26 ;  /* 0x000000151d1a7223 */ /* 0x000fe2000000001a */
[----:B------:R-:W-:Y:S02]  /*0990*/  IADD3 R4, PT, PT, R4, 0x8, RZ ;  /* 0x0000000804047810 */ /* 0x000fe40007ffe0ff */
[----:B------:R-:W-:Y:S02]  /*09a0*/  I2FP.F32.U32 R17, R14 ;  /* 0x0000000e00117245 */ /* 0x000fe40000201000 */
[----:B------:R-:W-:-:S03]  /*09b0*/  I2FP.F32.U32 R16, R15 ;  /* 0x0000000f00107245 */ /* 0x000fc60000201000 */
[----:B------:R-:W-:Y:S01]  /*09c0*/  FFMA R20, R23, R17, R22 ;  /* 0x0000001117147223 */ /* 0x000fe20000000016 */
[----:B------:R-:W-:Y:S01]  /*09d0*/  VIADD R25, R25, 0x8 ;  /* 0x0000000819197836 */ /* 0x000fe20000000000 */
[----:B------:R-:W-:Y:S01]  /*09e0*/  IADD3 R27, PT, PT, R27, 0x8, RZ ;  /* 0x000000081b1b7810 */ /* 0x000fe20007ffe0ff */
[----:B------:R-:W-:Y:S01]  /*09f0*/  FFMA R21, R23, R16, R26 ;  /* 0x0000001017157223 */ /* 0x000fe2000000001a */
[----:B--2---:R-:W-:-:S05]  /*0a00*/  I2FP.F32.U32 R28, R28 ;  /* 0x0000001c001c7245 */ /* 0x004fca0000201000 */
[----:B------:R-:W-:Y:S01]  /*0a10*/  FFMA R2, R23, R28, R2 ;  /* 0x0000001c17027223 */ /* 0x000fe20000000002 */
[----:B------:R-:W-:Y:S06]  /*0a20*/  @P2 BRA `(.L_x_30) ;  /* 0xfffffff8003c2947 */ /* 0x000fec000383ffff */
[----:B------:R-:W-:-:S07]  /*0a30*/  VIADD R4, R4, 0xfffffffd ;  /* 0xfffffffd04047836 */ /* 0x000fce0000000000 */
.L_x_29:
[----:B------:R-:W-:-:S04]  /*0a40*/  IADD3 R12, PT, PT, R5, 0x1, RZ ;  /* 0x00000001050c7810 */ /* 0x000fc80007ffe0ff */
[----:B------:R-:W-:-:S04]  /*0a50*/  LOP3.LUT R12, R12, 0x7, RZ, 0xc0, !PT ;  /* 0x000000070c0c7812 */ /* 0x000fc800078ec0ff */
[----:B------:R-:W-:-:S13]  /*0a60*/  ISETP.NE.AND P2, PT, R12, RZ, PT ;  /* 0x000000ff0c00720c */ /* 0x000fda0003f45270 */
[----:B------:R-:W-:Y:S05]  /*0a70*/  @!P2 BRA `(.L_x_31) ;  /* 0x0000000400d4a947 */ /* 0x000fea0003800000 */
[----:B------:R-:W-:Y:S01]  /*0a80*/  ISETP.NE.AND P2, PT, R10, RZ, PT ;  /* 0x000000ff0a00720c */ /* 0x000fe20003f45270 */
[----:B------:R-:W-:-:S12]  /*0a90*/  @!P0 BRA `(.L_x_32) ;  /* 0x0000000000ec8947 */ /* 0x000fd80003800000 */
[----:B------:R-:W0:Y:S01]  /*0aa0*/  LDC.64 R12, c[0x0][0x380] ;  /* 0x0000e000ff0c7b82 */ /* 0x000e220000000a00 */
[----:B------:R-:W1:Y:S01]  /*0ab0*/  LDCU UR6, c[0x0][0x388] ;  /* 0x00007100ff0677ac */ /* 0x000e620008000800 */
[----:B------:R-:W-:Y:S01]  /*0ac0*/  IMAD.IADD R25, R3, 0x1, R4 ;  /* 0x0000000103197824 */ /* 0x000fe200078e0204 */
[----:B------:R-:W-:-:S04]  /*0ad0*/  IADD3 R23, PT, PT, R19, R4, RZ ;  /* 0x0000000413177210 */ /* 0x000fc80007ffe0ff */
[----:B------:R-:W-:Y:S01]  /*0ae0*/  VIMNMX.RELU R17, PT, PT, R25, R8, PT ;  /* 0x0000000819117248 */ /* 0x000fe20003fe1100 */
[----:B------:R-:W2:Y:S04]  /*0af0*/  LDC.64 R14, c[0x0][0x390] ;  /* 0x0000e400ff0e7b82 */ /* 0x000ea80000000a00 */
[----:B-1----:R-:W-:-:S04]  /*0b00*/  IMAD R17, R18, UR6, R17 ;  /* 0x0000000612117c24 */ /* 0x002fc8000f8e0211 */
[----:B0-----:R-:W-:-:S05]  /*0b10*/  IMAD.WIDE R16, R17, 0x3, R12 ;  /* 0x0000000311107825 */ /* 0x001fca00078e020c */
[----:B------:R-:W3:Y:S01]  /*0b20*/  LDG.E.U8 R22, desc[UR4][R16.64] ;  /* 0x0000000410167981 */ /* 0x000ee2000c1e1100 */
[----:B--2---:R-:W-:-:S03]  /*0b30*/  IMAD.WIDE R14, R23, 0x4, R14 ;  /* 0x00000004170e7825 */ /* 0x004fc600078e020e */
[----:B------:R-:W2:Y:S04]  /*0b40*/  LDG.E.U8 R24, desc[UR4][R16.64+0x2] ;  /* 0x0000020410187981 */ /* 0x000ea8000c1e1100 */
[----:B------:R-:W4:Y:S04]  /*0b50*/  LDG.E.U8 R23, desc[UR4][R16.64+0x1] ;  /* 0x0000010410177981 */ /* 0x000f28000c1e1100 */
[----:B------:R-:W5:Y:S01]  /*0b60*/  LDG.E R27, desc[UR4][R14.64] ;  /* 0x000000040e1b7981 */ /* 0x000f62000c1e1900 */
[----:B------:R-:W-:-:S03]  /*0b70*/  VIADDMNMX.RELU R29, R25, 0x1, R8, PT ;  /* 0x00000001191d7846 */ /* 0x000fc60003801108 */
[----:B------:R-:W2:Y:S02]  /*0b80*/  LDG.E R28, desc[UR4][R14.64+0xc] ;  /* 0x00000c040e1c7981 */ /* 0x000ea4000c1e1900 */
[----:B------:R-:W-:Y:S01]  /*0b90*/  IMAD R26, R18, UR6, R29 ;  /* 0x00000006121a7c24 */ /* 0x000fe2000f8e021d */
[----:B---3--:R-:W-:Y:S02]  /*0ba0*/  I2FP.F32.U32 R22, R22 ;  /* 0x0000001600167245 */ /* 0x008fe40000201000 */
[----:B----4-:R-:W-:-:S03]  /*0bb0*/  I2FP.F32.U32 R29, R23 ;  /* 0x00000017001d7245 */ /* 0x010fc60000201000 */
[----:B-----5:R-:W-:Y:S01]  /*0bc0*/  FFMA R2, R27, R22, R2 ;  /* 0x000000161b027223 */ /* 0x020fe20000000002 */
[----:B------:R-:W-:Y:S01]  /*0bd0*/  IMAD.WIDE R22, R26, 0x3, R12 ;  /* 0x000000031a167825 */ /* 0x000fe200078e020c */
[----:B--2---:R-:W-:-:S04]  /*0be0*/  I2FP.F32.U32 R24, R24 ;  /* 0x0000001800187245 */ /* 0x004fc80000201000 */
[----:B------:R-:W2:Y:S01]  /*0bf0*/  LDG.E.U8 R26, desc[UR4][R22.64] ;  /* 0x00000004161a7981 */ /* 0x000ea2000c1e1100 */
[C---:B------:R-:W-:Y:S01]  /*0c00*/  FFMA R20, R27.reuse, R29, R20 ;  /* 0x0000001d1b147223 */ /* 0x040fe20000000014 */
[----:B------:R-:W-:Y:S02]  /*0c10*/  FFMA R21, R27, R24, R21 ;  /* 0x000000181b157223 */ /* 0x000fe40000000015 */
[----:B------:R-:W3:Y:S04]  /*0c20*/  LDG.E R27, desc[UR4][R14.64+0x4] ;  /* 0x000004040e1b7981 */ /* 0x000ee8000c1e1900 */
[----:B------:R-:W4:Y:S04]  /*0c30*/  LDG.E.U8 R16, desc[UR4][R22.64+0x1] ;  /* 0x0000010416107981 */ /* 0x000f28000c1e1100 */
[----:B------:R-:W5:Y:S01]  /*0c40*/  LDG.E.U8 R17, desc[UR4][R22.64+0x2] ;  /* 0x0000020416117981 */ /* 0x000f62000c1e1100 */
[----:B------:R-:W-:-:S02]  /*0c50*/  VIADDMNMX.RELU R29, R25, 0x2, R8, PT ;  /* 0x00000002191d7846 */ /* 0x000fc40003801108 */
[----:B------:R-:W-:-:S03]  /*0c60*/  VIADDMNMX.RELU R25, R25, 0x3, R8, PT ;  /* 0x0000000319197846 */ /* 0x000fc60003801108 */
[C---:B------:R-:W-:Y:S02]  /*0c70*/  IMAD R29, R18.reuse, UR6, R29 ;  /* 0x00000006121d7c24 */ /* 0x040fe4000f8e021d */
[----:B------:R-:W-:Y:S01]  /*0c80*/  IMAD R25, R18, UR6, R25 ;  /* 0x0000000612197c24 */ /* 0x000fe2000f8e0219 */
[----:B--2---:R-:W-:-:S05]  /*0c90*/  I2FP.F32.U32 R26, R26 ;  /* 0x0000001a001a7245 */ /* 0x004fca0000201000 */
[----:B---3--:R-:W-:Y:S01]  /*0ca0*/  FFMA R2, R27, R26, R2 ;  /* 0x0000001a1b027223 */ /* 0x008fe20000000002 */
[----:B----4-:R-:W-:Y:S02]  /*0cb0*/  I2FP.F32.U32 R24, R16 ;  /* 0x0000001000187245 */ /* 0x010fe40000201000 */
[----:B-----5:R-:W-:Y:S01]  /*0cc0*/  I2FP.F32.U32 R26, R17 ;  /* 0x00000011001a7245 */ /* 0x020fe20000201000 */
[----:B------:R-:W-:-:S04]  /*0cd0*/  IMAD.WIDE R16, R29, 0x3, R12 ;  /* 0x000000031d107825 */ /* 0x000fc800078e020c */
[----:B------:R-:W-:Y:S01]  /*0ce0*/  FFMA R21, R27, R26, R21 ;  /* 0x0000001a1b157223 */ /* 0x000fe20000000015 */
[----:B------:R-:W-:Y:S01]  /*0cf0*/  IMAD.WIDE R12, R25, 0x3, R12 ;  /* 0x00000003190c7825 */ /* 0x000fe200078e020c */
[----:B------:R-:W2:Y:S03]  /*0d00*/  LDG.E.U8 R23, desc[UR4][R16.64] ;  /* 0x0000000410177981 */ /* 0x000ea6000c1e1100 */
[----:B------:R-:W-:Y:S01]  /*0d10*/  FFMA R20, R27, R24, R20 ;  /* 0x000000181b147223 */ /* 0x000fe20000000014 */
[----:B------:R-:W3:Y:S04]  /*0d20*/  LDG.E.U8 R22, desc[UR4][R16.64+0x1] ;  /* 0x0000010410167981 */ /* 0x000ee8000c1e1100 */
[----:B------:R-:W4:Y:S04]  /*0d30*/  LDG.E.U8 R26, desc[UR4][R16.64+0x2] ;  /* 0x00000204101a7981 */ /* 0x000f28000c1e1100 */
[----:B------:R-:W5:Y:S04]  /*0d40*/  LDG.E.U8 R24, desc[UR4][R12.64] ;  /* 0x000000040c187981 */ /* 0x000f68000c1e1100 */
[----:B------:R-:W5:Y:S04]  /*0d50*/  LDG.E.U8 R27, desc[UR4][R12.64+0x1] ;  /* 0x000001040c1b7981 */ /* 0x000f68000c1e1100 */
[----:B------:R-:W5:Y:S04]  /*0d60*/  LDG.E.U8 R29, desc[UR4][R12.64+0x2] ;  /* 0x000002040c1d7981 */ /* 0x000f68000c1e1100 */
[----:B------:R-:W5:Y:S01]  /*0d70*/  LDG.E R25, desc[UR4][R14.64+0x8] ;  /* 0x000008040e197981 */ /* 0x000f62000c1e1900 */
[----:B------:R-:W-:Y:S01]  /*0d80*/  VIADD R4, R4, 0x4 ;  /* 0x0000000404047836 */ /* 0x000fe20000000000 */
[----:B--2---:R-:W-:-:S02]  /*0d90*/  I2FP.F32.U32 R23, R23 ;  /* 0x0000001700177245 */ /* 0x004fc40000201000 */
[----:B---3--:R-:W-:Y:S02]  /*0da0*/  I2FP.F32.U32 R22, R22 ;  /* 0x0000001600167245 */ /* 0x008fe40000201000 */
[----:B----4-:R-:W-:Y:S02]  /*0db0*/  I2FP.F32.U32 R26, R26 ;  /* 0x0000001a001a7245 */ /* 0x010fe40000201000 */
[----:B-----5:R-:W-:Y:S02]  /*0dc0*/  I2FP.F32.U32 R24, R24 ;  /* 0x0000001800187245 */ /* 0x020fe40000201000 */
[----:B------:R-:W-:Y:S02]  /*0dd0*/  I2FP.F32.U32 R27, R27 ;  /* 0x0000001b001b7245 */ /* 0x000fe40000201000 */
[----:B------:R-:W-:Y:S01]  /*0de0*/  I2FP.F32.U32 R16, R29 ;  /* 0x0000001d00107245 */ /* 0x000fe20000201000 */
[C---:B------:R-:W-:Y:S01]  /*0df0*/  FFMA R23, R25.reuse, R23, R2 ;  /* 0x0000001719177223 */ /* 0x040fe20000000002 */
[C---:B------:R-:W-:Y:S01]  /*0e00*/  FFMA R20, R25.reuse, R22, R20 ;  /* 0x0000001619147223 */ /* 0x040fe20000000014 */
[----:B------:R-:W-:-:S02]  /*0e10*/  FFMA R21, R25, R26, R21 ;  /* 0x0000001a19157223 */ /* 0x000fc40000000015 */
[C---:B------:R-:W-:Y:S01]  /*0e20*/  FFMA R2, R28.reuse, R24, R23 ;  /* 0x000000181c027223 */ /* 0x040fe20000000017 */
[C---:B------:R-:W-:Y:S01]  /*0e30*/  FFMA R20, R28.reuse, R27, R20 ;  /* 0x0000001b1c147223 */ /* 0x040fe20000000014 */
[----:B------:R-:W-:-:S07]  /*0e40*/  FFMA R21, R28, R16, R21 ;  /* 0x000000101c157223 */ /* 0x000fce0000000015 */
.L_x_32:
[----:B------:R-:W-:Y:S05]  /*0e50*/  @!P2 BRA `(.L_x_31) ;  /* 0x0000000000dca947 */ /* 0x000fea0003800000 */
[----:B------:R-:W-:Y:S02]  /*0e60*/  ISETP.NE.AND P3, PT, R10, 0x1, PT ;  /* 0x000000010a00780c */ /* 0x000fe40003f65270 */
[----:B------:R-:W-:-:S11]  /*0e70*/  LOP3.LUT P2, RZ, R5, 0x1, RZ, 0xc0, !PT ;  /* 0x0000000105ff7812 */ /* 0x000fd6000784c0ff */
[----:B------:R-:W-:Y:S05]  /*0e80*/  @!P3 BRA `(.L_x_33) ;  /* 0x000000000084b947 */ /* 0x000fea0003800000 */
[----:B------:R-:W0:Y:S01]  /*0e90*/  LDC.64 R12, c[0x0][0x380] ;  /* 0x0000e000ff0c7b82 */ /* 0x000e220000000a00 */
[----:B------:R-:W1:Y:S01]  /*0ea0*/  LDCU UR6, c[0x0][0x388] ;  /* 0x00007100ff0677ac */ /* 0x000e620008000800 */
[----:B------:R-:W-:-:S04]  /*0eb0*/  IADD3 R15, PT, PT, R3, R4, RZ ;  /* 0x00000004030f7210 */ /* 0x000fc80007ffe0ff */
[C---:B------:R-:W-:Y:S02]  /*0ec0*/  VIMNMX.RELU R23, PT, PT, R15.reuse, R8, PT ;  /* 0x000000080f177248 */ /* 0x040fe40003fe1100 */
[----:B------:R-:W2:Y:S01]  /*0ed0*/  LDC.64 R16, c[0x0][0x390] ;  /* 0x0000e400ff107b82 */ /* 0x000ea20000000a00 */
[----:B------:R-:W-:Y:S02]  /*0ee0*/  VIADDMNMX.RELU R27, R15, 0x1, R8, PT ;  /* 0x000000010f1b7846 */ /* 0x000fe40003801108 */
[C---:B-1----:R-:W-:Y:S02]  /*0ef0*/  IMAD R25, R18.reuse, UR6, R23 ;  /* 0x0000000612197c24 */ /* 0x042fe4000f8e0217 */
[----:B------:R-:W-:Y:S02]  /*0f00*/  IMAD.IADD R23, R19, 0x1, R4 ;  /* 0x0000000113177824 */ /* 0x000fe400078e0204 */
[----:B------:R-:W-:Y:S02]  /*0f10*/  IMAD R27, R18, UR6, R27 ;  /* 0x00000006121b7c24 */ /* 0x000fe4000f8e021b */
[----:B0-----:R-:W-:-:S04]  /*0f20*/  IMAD.WIDE R14, R25, 0x3, R12 ;  /* 0x00000003190e7825 */ /* 0x001fc800078e020c */
[----:B------:R-:W-:Y:S01]  /*0f30*/  IMAD.WIDE R12, R27, 0x3, R12 ;  /* 0x000000031b0c7825 */ /* 0x000fe200078e020c */
[----:B------:R-:W3:Y:S03]  /*0f40*/  LDG.E.U8 R22, desc[UR4][R14.64] ;  /* 0x000000040e167981 */ /* 0x000ee6000c1e1100 */
[----:B--2---:R-:W-:Y:S01]  /*0f50*/  IMAD.WIDE R16, R23, 0x4, R16 ;  /* 0x0000000417107825 */ /* 0x004fe200078e0210 */
[----:B------:R-:W2:Y:S04]  /*0f60*/  LDG.E.U8 R26, desc[UR4][R14.64+0x2] ;  /* 0x000002040e1a7981 */ /* 0x000ea8000c1e1100 */
[----:B------:R-:W4:Y:S04]  /*0f70*/  LDG.E.U8 R23, desc[UR4][R14.64+0x1] ;  /* 0x000001040e177981 */ /* 0x000f28000c1e1100 */
[----:B------:R-:W5:Y:S04]  /*0f80*/  LDG.E.U8 R24, desc[UR4][R12.64] ;  /* 0x000000040c187981 */ /* 0x000f68000c1e1100 */
[----:B------:R-:W5:Y:S04]  /*0f90*/  LDG.E.U8 R27, desc[UR4][R12.64+0x1] ;  /* 0x000001040c1b7981 */ /* 0x000f68000c1e1100 */
[----:B------:R-:W5:Y:S04]  /*0fa0*/  LDG.E.U8 R28, desc[UR4][R12.64+0x2] ;  /* 0x000002040c1c7981 */ /* 0x000f68000c1e1100 */
[----:B------:R-:W5:Y:S04]  /*0fb0*/  LDG.E R25, desc[UR4][R16.64] ;  /* 0x0000000410197981 */ /* 0x000f68000c1e1900 */
[----:B------:R-:W5:Y:S01]  /*0fc0*/  LDG.E R29, desc[UR4][R16.64+0x4] ;  /* 0x00000404101d7981 */ /* 0x000f62000c1e1900 */
[----:B------:R-:W-:-:S02]  /*0fd0*/  IADD3 R4, PT, PT, R4, 0x2, RZ ;  /* 0x0000000204047810 */ /* 0x000fc40007ffe0ff */
[----:B---3--:R-:W-:Y:S02]  /*0fe0*/  I2FP.F32.U32 R22, R22 ;  /* 0x0000001600167245 */ /* 0x008fe40000201000 */
[----:B--2---:R-:W-:Y:S02]  /*0ff0*/  I2FP.F32.U32 R26, R26 ;  /* 0x0000001a001a7245 */ /* 0x004fe40000201000 */
        /* <DEDUP_REMOVED lines=10> */
.L_x_33:
[----:B------:R-:W-:Y:S05]  /*10a0*/  @P2 BRA `(.L_x_31) ;  /* 0x0000000000482947 */ /* 0x000fea0003800000 */
[----:B------:R-:W0:Y:S01]  /*10b0*/  LDC.64 R12, c[0x0][0x380] ;  /* 0x0000e000ff0c7b82 */ /* 0x000e220000000a00 */
[----:B------:R-:W1:Y:S01]  /*10c0*/  LDCU UR6, c[0x0][0x388] ;  /* 0x00007100ff0677ac */ /* 0x000e620008000800 */
[----:B------:R-:W-:Y:S02]  /*10d0*/  VIADDMNMX.RELU R17, R4, R3, R8, PT ;  /* 0x0000000304117246 */ /* 0x000fe40003801108 */
[----:B------:R-:W-:-:S04]  /*10e0*/  IADD3 R19, PT, PT, R19, R4, RZ ;  /* 0x0000000413137210 */ /* 0x000fc80007ffe0ff */
[----:B------:R-:W2:Y:S01]  /*10f0*/  LDC.64 R14, c[0x0][0x390] ;  /* 0x0000e400ff0e7b82 */ /* 0x000ea20000000a00 */
[----:B-1----:R-:W-:-:S04]  /*1100*/  IMAD R17, R18, UR6, R17 ;  /* 0x0000000612117c24 */ /* 0x002fc8000f8e0211 */
[----:B0-----:R-:W-:-:S05]  /*1110*/  IMAD.WIDE R12, R17, 0x3, R12 ;  /* 0x00000003110c7825 */ /* 0x001fca00078e020c */
[----:B------:R-:W3:Y:S01]  /*1120*/  LDG.E.U8 R16, desc[UR4][R12.64+0x1] ;  /* 0x000001040c107981 */ /* 0x000ee2000c1e1100 */
[----:B--2---:R-:W-:-:S03]  /*1130*/  IMAD.WIDE R14, R19, 0x4, R14 ;  /* 0x00000004130e7825 */ /* 0x004fc600078e020e */
[----:B------:R-:W2:Y:S04]  /*1140*/  LDG.E.U8 R4, desc[UR4][R12.64] ;  /* 0x000000040c047981 */ /* 0x000ea8000c1e1100 */
[----:B------:R-:W4:Y:S04]  /*1150*/  LDG.E.U8 R17, desc[UR4][R12.64+0x2] ;  /* 0x000002040c117981 */ /* 0x000f28000c1e1100 */
[----:B------:R-:W5:Y:S01]  /*1160*/  LDG.E R15, desc[UR4][R14.64] ;  /* 0x000000040e0f7981 */ /* 0x000f62000c1e1900 */
[----:B---3--:R-:W-:Y:S02]  /*1170*/  I2FP.F32.U32 R19, R16 ;  /* 0x0000001000137245 */ /* 0x008fe40000201000 */
[----:B--2---:R-:W-:-:S02]  /*1180*/  I2FP.F32.U32 R4, R4 ;  /* 0x0000000400047245 */ /* 0x004fc40000201000 */
[----:B----4-:R-:W-:-:S03]  /*1190*/  I2FP.F32.U32 R16, R17 ;  /* 0x0000001100107245 */ /* 0x010fc60000201000 */
[C---:B-----5:R-:W-:Y:S01]  /*11a0*/  FFMA R2, R15.reuse, R4, R2 ;  /* 0x000000040f027223 */ /* 0x060fe20000000002 */
[C---:B------:R-:W-:Y:S01]  /*11b0*/  FFMA R20, R15.reuse, R19, R20 ;  /* 0x000000130f147223 */ /* 0x040fe20000000014 */
[----:B------:R-:W-:-:S07]  /*11c0*/  FFMA R21, R15, R16, R21 ;  /* 0x000000100f157223 */ /* 0x000fce0000000015 */
.L_x_31:
[----:B------:R-:W-:Y:S05]  /*11d0*/  @P1 BRA `(.L_x_34) ;  /* 0xfffffff000141947 */ /* 0x000fea000383ffff */
.L_x_28:
        /* <DEDUP_REMOVED lines=11> */
.L_x_35:
        /* <DEDUP_REMOVED lines=15> */
.L_x_38:


//--------------------- .nv.shared._Z14blurImgKernel3P6uchar3iiiS0_ --------------------------
	.section	.nv.shared._Z14blurImgKernel3P6uchar3iiiS0_,"aw",@nobits
	.sectionflags	@""
	.align	16
	.zero		1024


//--------------------- .nv.shared.reserved.0     --------------------------
	.section	.nv.shared.reserved.0,"aw",@nobits
	.weak		__nv_reservedSMEM_offset_0_alias
	.size		__nv_reservedSMEM_offset_0_alias, 0, 64
	.other		__nv_reservedSMEM_offset_0_alias,@"STO_CUDA_RESERVED_SHARED STV_DEFAULT"
__nv_reservedSMEM_offset_0_alias:
	.zero		0
	.zero		64


//--------------------- .nv.shared._Z14blurImgKernel2P6uchar3iiPfiS0_ --------------------------
	.section	.nv.shared._Z14blurImgKernel2P6uchar3iiPfiS0_,"aw",@nobits
	.sectionflags	@""
	.align	16
	.zero		1024


//--------------------- .nv.shared._Z14blurImgKernel1P6uchar3iiPfiS0_ --------------------------
	.section	.nv.shared._Z14blurImgKernel1P6uchar3iiPfiS0_,"aw",@nobits
	.sectionflags	@""
	.align	16
	.zero		1024


//--------------------- .nv.constant0._Z14blurImgKernel3P6uchar3iiiS0_ --------------------------
	.section	.nv.constant0._Z14blurImgKernel3P6uchar3iiiS0_,"a",@progbits
	.sectionflags	@""
	.align	4
.nv.constant0._Z14blurImgKernel3P6uchar3iiiS0_:
	.zero		928


//--------------------- .nv.constant0._Z14blurImgKernel2P6uchar3iiPfiS0_ --------------------------
	.section	.nv.constant0._Z14blurImgKernel2P6uchar3iiPfiS0_,"a",@progbits
	.sectionflags	@""
	.align	4
.nv.constant0._Z14blurImgKernel2P6uchar3iiPfiS0_:
	.zero		936


//--------------------- .nv.constant0._Z14blurImgKernel1P6uchar3iiPfiS0_ --------------------------
	.section	.nv.constant0._Z14blurImgKernel1P6uchar3iiPfiS0_,"a",@progbits
	.sectionflags	@""
	.align	4
.nv.constant0._Z14blurImgKernel1P6uchar3iiPfiS0_:
	.zero		936


//--------------------- SYMBOLS --------------------------

	.type		.nv.reservedSmem.offset0,@object
	.size		.nv.reservedSmem.offset0,0x4
	.type		.nv.reservedSmem.cap,@object
	.size		.nv.reservedSmem.cap,0x4
